	.target	sm_90a

	.elftype	@"ET_EXEC"


//--------------------- .note.nv.tkinfo           --------------------------
	.section	.note.nv.tkinfo,"",@"SHT_NOTE"
	.sectionflags	@"SHF_NOTE_NV_TKINFO"
	.tkinfo
        /*0018*/ 	.word	0x00000002
        /*0030*/ 	.string	""
        /*0030*/ 	.string	"ptxas"
        /*0030*/ 	.string	"Cuda compilation tools, release 13.0, V13.0.88"
        /*0030*/ 	.string	"Build cuda_13.0.r13.0/compiler.36424714_0"
        /*0030*/ 	.string	"-arch sm_90a -m 64 "



//--------------------- .note.nv.cuinfo           --------------------------
	.section	.note.nv.cuinfo,"",@"SHT_NOTE"
	.sectionflags	@"SHF_NOTE_NV_CUINFO"
        /*0018*/ 	.short	0x0002
        /*001a*/ 	.short	0x005a
        /*001c*/ 	.short	0x0082
	.zero		2


//--------------------- .nv.info                  --------------------------
	.section	.nv.info,"",@"SHT_CUDA_INFO"
	.align	4


	//----- nvinfo : EIATTR_REGCOUNT
	.align		4
        /*0000*/ 	.byte	0x04, 0x2f
        /*0002*/ 	.short	(.L_15 - .L_14)
	.align		4
.L_14:
        /*0004*/ 	.word	index@(_ZN7cutlass13device_kernelINS_4gemm6kernel13GemmUniversalIN4cute5tupleIJiiiiEEENS1_10collective13CollectiveMmaINS1_34MainloopSm90TmaGmmaWarpSpecializedILi4ENS5_IJNS4_1CILi1EEENSA_ILi2EEESB_EEENS1_35KernelTmaWarpSpecializedCooperativeEEENS5_IJNSA_ILi128EEENSA_ILi256EEENSA_ILi32EEEEEENS_10tfloat32_tENS5_IJlSB_lEEESK_SL_NS4_8TiledMMAINS4_8MMA_AtomIJNS4_4SM904GMMA30MMA_64x256x8_F32TF32TF32_SS_TNILNSP_7ScaleInE1ELSR_1EEEEEENS4_6LayoutINS5_IJSC_SB_SB_EEENS5_IJSB_NSA_ILi0EEESW_EEEEENS5_IJNS4_10UnderscoreESZ_SZ_EEEEENS4_23SM90_TMA_LOAD_MULTICASTENS4_14ComposedLayoutINS4_7SwizzleILi3ELi4ELi3EEENS4_18smem_ptr_flag_bitsILi32EEENSU_INS5_IJNSA_ILi8EEESI_EEENS5_IJSI_SB_EEEEEEEvNS4_8identityENS4_13SM90_TMA_LOADES1C_vS1D_EENS_8epilogue10collective6detail29Sm90TmaWarpSpecializedAdapterINS1H_15DefaultEpilogueISK_SL_SL_NS1G_6thread17LinearCombinationISK_Li1EffLNS1L_9ScaleType4KindE0ELNS_15FloatRoundStyleE2ESK_EENS1_15EpilogueDefaultEEEEEvvEEEEvNT_6ParamsE)
        /*0008*/ 	.word	0x000000a8


	//----- nvinfo : EIATTR_FRAME_SIZE
	.align		4
.L_15:
        /*000c*/ 	.byte	0x04, 0x11
        /*000e*/ 	.short	(.L_17 - .L_16)
	.align		4
.L_16:
        /*0010*/ 	.word	index@(_ZN7cutlass13device_kernelINS_4gemm6kernel13GemmUniversalIN4cute5tupleIJiiiiEEENS1_10collective13CollectiveMmaINS1_34MainloopSm90TmaGmmaWarpSpecializedILi4ENS5_IJNS4_1CILi1EEENSA_ILi2EEESB_EEENS1_35KernelTmaWarpSpecializedCooperativeEEENS5_IJNSA_ILi128EEENSA_ILi256EEENSA_ILi32EEEEEENS_10tfloat32_tENS5_IJlSB_lEEESK_SL_NS4_8TiledMMAINS4_8MMA_AtomIJNS4_4SM904GMMA30MMA_64x256x8_F32TF32TF32_SS_TNILNSP_7ScaleInE1ELSR_1EEEEEENS4_6LayoutINS5_IJSC_SB_SB_EEENS5_IJSB_NSA_ILi0EEESW_EEEEENS5_IJNS4_10UnderscoreESZ_SZ_EEEEENS4_23SM90_TMA_LOAD_MULTICASTENS4_14ComposedLayoutINS4_7SwizzleILi3ELi4ELi3EEENS4_18smem_ptr_flag_bitsILi32EEENSU_INS5_IJNSA_ILi8EEESI_EEENS5_IJSI_SB_EEEEEEEvNS4_8identityENS4_13SM90_TMA_LOADES1C_vS1D_EENS_8epilogue10collective6detail29Sm90TmaWarpSpecializedAdapterINS1H_15DefaultEpilogueISK_SL_SL_NS1G_6thread17LinearCombinationISK_Li1EffLNS1L_9ScaleType4KindE0ELNS_15FloatRoundStyleE2ESK_EENS1_15EpilogueDefaultEEEEEvvEEEEvNT_6ParamsE)
        /*0014*/ 	.word	0x00000000


	//----- nvinfo : EIATTR_MIN_STACK_SIZE
	.align		4
.L_17:
        /*0018*/ 	.byte	0x04, 0x12
        /*001a*/ 	.short	(.L_19 - .L_18)
	.align		4
.L_18:
        /*001c*/ 	.word	index@(_ZN7cutlass13device_kernelINS_4gemm6kernel13GemmUniversalIN4cute5tupleIJiiiiEEENS1_10collective13CollectiveMmaINS1_34MainloopSm90TmaGmmaWarpSpecializedILi4ENS5_IJNS4_1CILi1EEENSA_ILi2EEESB_EEENS1_35KernelTmaWarpSpecializedCooperativeEEENS5_IJNSA_ILi128EEENSA_ILi256EEENSA_ILi32EEEEEENS_10tfloat32_tENS5_IJlSB_lEEESK_SL_NS4_8TiledMMAINS4_8MMA_AtomIJNS4_4SM904GMMA30MMA_64x256x8_F32TF32TF32_SS_TNILNSP_7ScaleInE1ELSR_1EEEEEENS4_6LayoutINS5_IJSC_SB_SB_EEENS5_IJSB_NSA_ILi0EEESW_EEEEENS5_IJNS4_10UnderscoreESZ_SZ_EEEEENS4_23SM90_TMA_LOAD_MULTICASTENS4_14ComposedLayoutINS4_7SwizzleILi3ELi4ELi3EEENS4_18smem_ptr_flag_bitsILi32EEENSU_INS5_IJNSA_ILi8EEESI_EEENS5_IJSI_SB_EEEEEEEvNS4_8identityENS4_13SM90_TMA_LOADES1C_vS1D_EENS_8epilogue10collective6detail29Sm90TmaWarpSpecializedAdapterINS1H_15DefaultEpilogueISK_SL_SL_NS1G_6thread17LinearCombinationISK_Li1EffLNS1L_9ScaleType4KindE0ELNS_15FloatRoundStyleE2ESK_EENS1_15EpilogueDefaultEEEEEvvEEEEvNT_6ParamsE)
        /*0020*/ 	.word	0x00000000
.L_19:


//--------------------- .nv.compat                --------------------------
	.section	.nv.compat,"",@"SHT_CUDA_COMPAT_INFO"
	.align	4
        /*0000*/ 	.byte	0x02, 0x09, 0x01, 0x00, 0x02, 0x02, 0x04, 0x00, 0x02, 0x05, 0x05, 0x00, 0x03, 0x07, 0x01, 0x01
        /*0010*/ 	.byte	0x02, 0x03, 0x01, 0x00, 0x02, 0x06, 0x01, 0x00, 0x04, 0x0b, 0x08, 0x00, 0x00, 0x00, 0x00, 0x00
        /*0020*/ 	.byte	0x00, 0x00, 0x00, 0x00


//--------------------- .nv.info._ZN7cutlass13device_kernelINS_4gemm6kernel13GemmUniversalIN4cute5tupleIJiiiiEEENS1_10collective13CollectiveMmaINS1_34MainloopSm90TmaGmmaWarpSpecializedILi4ENS5_IJNS4_1CILi1EEENSA_ILi2EEESB_EEENS1_35KernelTmaWarpSpecializedCooperativeEEENS5_IJNSA_ILi128EEENSA_ILi256EEENSA_ILi32EEEEEENS_10tfloat32_tENS5_IJlSB_lEEESK_SL_NS4_8TiledMMAINS4_8MMA_AtomIJNS4_4SM904GMMA30MMA_64x256x8_F32TF32TF32_SS_TNILNSP_7ScaleInE1ELSR_1EEEEEENS4_6LayoutINS5_IJSC_SB_SB_EEENS5_IJSB_NSA_ILi0EEESW_EEEEENS5_IJNS4_10UnderscoreESZ_SZ_EEEEENS4_23SM90_TMA_LOAD_MULTICASTENS4_14ComposedLayoutINS4_7SwizzleILi3ELi4ELi3EEENS4_18smem_ptr_flag_bitsILi32EEENSU_INS5_IJNSA_ILi8EEESI_EEENS5_IJSI_SB_EEEEEEEvNS4_8identityENS4_13SM90_TMA_LOADES1C_vS1D_EENS_8epilogue10collective6detail29Sm90TmaWarpSpecializedAdapterINS1H_15DefaultEpilogueISK_SL_SL_NS1G_6thread17LinearCombinationISK_Li1EffLNS1L_9ScaleType4KindE0ELNS_15FloatRoundStyleE2ESK_EENS1_15EpilogueDefaultEEEEEvvEEEEvNT_6ParamsE --------------------------
	.section	.nv.info._ZN7cutlass13device_kernelINS_4gemm6kernel13GemmUniversalIN4cute5tupleIJiiiiEEENS1_10collective13CollectiveMmaINS1_34MainloopSm90TmaGmmaWarpSpecializedILi4ENS5_IJNS4_1CILi1EEENSA_ILi2EEESB_EEENS1_35KernelTmaWarpSpecializedCooperativeEEENS5_IJNSA_ILi128EEENSA_ILi256EEENSA_ILi32EEEEEENS_10tfloat32_tENS5_IJlSB_lEEESK_SL_NS4_8TiledMMAINS4_8MMA_AtomIJNS4_4SM904GMMA30MMA_64x256x8_F32TF32TF32_SS_TNILNSP_7ScaleInE1ELSR_1EEEEEENS4_6LayoutINS5_IJSC_SB_SB_EEENS5_IJSB_NSA_ILi0EEESW_EEEEENS5_IJNS4_10UnderscoreESZ_SZ_EEEEENS4_23SM90_TMA_LOAD_MULTICASTENS4_14ComposedLayoutINS4_7SwizzleILi3ELi4ELi3EEENS4_18smem_ptr_flag_bitsILi32EEENSU_INS5_IJNSA_ILi8EEESI_EEENS5_IJSI_SB_EEEEEEEvNS4_8identityENS4_13SM90_TMA_LOADES1C_vS1D_EENS_8epilogue10collective6detail29Sm90TmaWarpSpecializedAdapterINS1H_15DefaultEpilogueISK_SL_SL_NS1G_6thread17LinearCombinationISK_Li1EffLNS1L_9ScaleType4KindE0ELNS_15FloatRoundStyleE2ESK_EENS1_15EpilogueDefaultEEEEEvvEEEEvNT_6ParamsE,"",@"SHT_CUDA_INFO"
	.sectionflags	@""
	.align	4


	//----- nvinfo : EIATTR_CUDA_API_VERSION
	.align		4
        /*0000*/ 	.byte	0x04, 0x37
        /*0002*/ 	.short	(.L_21 - .L_20)
.L_20:
        /*0004*/ 	.word	0x00000082


	//----- nvinfo : EIATTR_KPARAM_INFO
	.align		4
.L_21:
        /*0008*/ 	.byte	0x04, 0x17
        /*000a*/ 	.short	(.L_23 - .L_22)
.L_22:
        /*000c*/ 	.word	0x00000000
        /*0010*/ 	.short	0x0000
        /*0012*/ 	.short	0x0070
        /*0014*/ 	.byte	0x00, 0xf0, 0x01, 0x10


	//----- nvinfo : EIATTR_SPARSE_MMA_MASK
	.align		4
.L_23:
        /*0018*/ 	.byte	0x03, 0x50
        /*001a*/ 	.short	0x0000


	//----- nvinfo : EIATTR_MAXREG_COUNT
	.align		4
        /*001c*/ 	.byte	0x03, 0x1b
        /*001e*/ 	.short	0x00a8


	//----- nvinfo : EIATTR_NUM_BARRIERS
	.align		4
        /*0020*/ 	.byte	0x02, 0x4c
        /*0022*/ 	.byte	0x01
	.zero		1


	//----- nvinfo : EIATTR_EXTERNS
	.align		4
        /*0024*/ 	.byte	0x04, 0x0f
        /*0026*/ 	.short	(.L_25 - .L_24)


	//   ....[0]....
	.align		4
.L_24:
        /*0028*/ 	.word	index@(__assertfail)


	//----- nvinfo : EIATTR_MERCURY_ISA_VERSION
	.align		4
.L_25:
        /*002c*/ 	.byte	0x03, 0x5f
        /*002e*/ 	.short	0x0101


	//----- nvinfo : EIATTR_INT_WARP_WIDE_INSTR_OFFSETS
	.align		4
        /*0030*/ 	.byte	0x04, 0x31
        /*0032*/ 	.short	(.L_27 - .L_26)


	//   ....[0]....
.L_26:
        /*0034*/ 	.word	0x00000420


	//   ....[1]....
        /*0038*/ 	.word	0x00000440


	//   ....[2]....
        /*003c*/ 	.word	0x00000610


	//   ....[3]....
        /*0040*/ 	.word	0x00001cc0


	//----- nvinfo : EIATTR_COOP_GROUP_MASK_REGIDS
	.align		4
.L_27:
        /*0044*/ 	.byte	0x04, 0x29
        /*0046*/ 	.short	(.L_29 - .L_28)


	//   ....[0]....
.L_28:
        /*0048*/ 	.word	0xffffffff


	//   ....[1]....
        /*004c*/ 	.word	0xffffffff


	//   ....[2]....
        /*0050*/ 	.word	0xffffffff


	//   ....[3]....
        /*0054*/ 	.word	0xffffffff


	//   ....[4]....
        /*0058*/ 	.word	0xffffffff


	//   ....[5]....
        /*005c*/ 	.word	0xffffffff


	//----- nvinfo : EIATTR_COOP_GROUP_INSTR_OFFSETS
	.align		4
.L_29:
        /*0060*/ 	.byte	0x04, 0x28
        /*0062*/ 	.short	(.L_31 - .L_30)


	//   ....[0]....
.L_30:
        /*0064*/ 	.word	0x00000060


	//   ....[1]....
        /*0068*/ 	.word	0x00000070


	//   ....[2]....
        /*006c*/ 	.word	0x00000130


	//   ....[3]....
        /*0070*/ 	.word	0x000002d0


	//   ....[4]....
        /*0074*/ 	.word	0x00000780


	//   ....[5]....
        /*0078*/ 	.word	0x000011d0


	//----- nvinfo : EIATTR_REG_RECONFIG
	.align		4
.L_31:
        /*007c*/ 	.byte	0x01, 0x54
	.zero		2


	//----- nvinfo : EIATTR_SYSCALL_OFFSETS
	.align		4
        /*0080*/ 	.byte	0x04, 0x46
        /*0082*/ 	.short	(.L_33 - .L_32)


	//   ....[0]....
.L_32:
        /*0084*/ 	.word	0x00001390


	//----- nvinfo : EIATTR_MBARRIER_INSTR_OFFSETS
	.align		4
.L_33:
        /*0088*/ 	.byte	0x04, 0x39
        /*008a*/ 	.short	(.L_35 - .L_34)


	//   ....[0]....
.L_34:
        /*008c*/ 	.word	0x00000230
        /*0090*/ 	.word	0x000000ff
        /*0094*/ 	.word	0x00000000
        /*0098*/ 	.short	0x0100
        /*009a*/ 	.byte	0x08
	.zero		1


	//   ....[1]....
        /*009c*/ 	.word	0x00000240
        /*00a0*/ 	.word	0x000000ff
        /*00a4*/ 	.word	0x00000020
        /*00a8*/ 	.short	0x0100
        /*00aa*/ 	.byte	0x08
	.zero		1


	//   ....[2]....
        /*00ac*/ 	.word	0x00000250
        /*00b0*/ 	.word	0x000000ff
        /*00b4*/ 	.word	0x00000008
        /*00b8*/ 	.short	0x0100
        /*00ba*/ 	.byte	0x08
	.zero		1


	//   ....[3]....
        /*00bc*/ 	.word	0x00000260
        /*00c0*/ 	.word	0x000000ff
        /*00c4*/ 	.word	0x00000028
        /*00c8*/ 	.short	0x0100
        /*00ca*/ 	.byte	0x08
	.zero		1


	//   ....[4]....
        /*00cc*/ 	.word	0x00000270
        /*00d0*/ 	.word	0x000000ff
        /*00d4*/ 	.word	0x00000010
        /*00d8*/ 	.short	0x0100
        /*00da*/ 	.byte	0x08
	.zero		1


	//   ....[5]....
        /*00dc*/ 	.word	0x00000280
        /*00e0*/ 	.word	0x000000ff
        /*00e4*/ 	.word	0x00000030
        /*00e8*/ 	.short	0x0100
        /*00ea*/ 	.byte	0x08
	.zero		1


	//   ....[6]....
        /*00ec*/ 	.word	0x00000290
        /*00f0*/ 	.word	0x000000ff
        /*00f4*/ 	.word	0x00000018
        /*00f8*/ 	.short	0x0100
        /*00fa*/ 	.byte	0x08
	.zero		1


	//   ....[7]....
        /*00fc*/ 	.word	0x000002a0
        /*0100*/ 	.word	0x000000ff
        /*0104*/ 	.word	0x00000038
        /*0108*/ 	.short	0x0100
        /*010a*/ 	.byte	0x08
	.zero		1


	//   ....[8]....
        /*010c*/ 	.word	0x00000690
        /*0110*/ 	.word	0x000000ff
        /*0114*/ 	.word	0x00000050
        /*0118*/ 	.short	0x0100
        /*011a*/ 	.byte	0x06
	.zero		1


	//   ....[9]....
        /*011c*/ 	.word	0x00000720
        /*0120*/ 	.word	0x000000ff
        /*0124*/ 	.word	0x00000058
        /*0128*/ 	.short	0x0100
        /*012a*/ 	.byte	0x06
	.zero		1


	//   ....[10]....
        /*012c*/ 	.word	0x00001450
        /*0130*/ 	.word	0x00000003
        /*0134*/ 	.word	0x00000000
        /*0138*/ 	.short	0x010a
        /*013a*/ 	.byte	0x3f
	.zero		1


	//   ....[11]....
        /*013c*/ 	.word	0x00001490
        /*0140*/ 	.word	0x00000003
        /*0144*/ 	.word	0x00000000
        /*0148*/ 	.short	0x010a
        /*014a*/ 	.byte	0x3f
	.zero		1


	//   ....[12]....
        /*014c*/ 	.word	0x00001890
        /*0150*/ 	.word	0x00000005
        /*0154*/ 	.word	0x00000000
        /*0158*/ 	.short	0x010a
        /*015a*/ 	.byte	0x3f
	.zero		1


	//   ....[13]....
        /*015c*/ 	.word	0x000018d0
        /*0160*/ 	.word	0x00000005
        /*0164*/ 	.word	0x00000000
        /*0168*/ 	.short	0x010a
        /*016a*/ 	.byte	0x3f
	.zero		1


	//   ....[14]....
        /*016c*/ 	.word	0x00001b60
        /*0170*/ 	.word	0x00000005
        /*0174*/ 	.word	0x00000000
        /*0178*/ 	.short	0x0101
        /*017a*/ 	.byte	0x3f
	.zero		1


	//   ....[15]....
        /*017c*/ 	.word	0x00001d40
        /*0180*/ 	.word	0x00000003
        /*0184*/ 	.word	0x00000000
        /*0188*/ 	.short	0x0101
        /*018a*/ 	.byte	0x3f
	.zero		1


	//   ....[16]....
        /*018c*/ 	.word	0x0000ab20
        /*0190*/ 	.word	0x00000016
        /*0194*/ 	.word	0x00000020
        /*0198*/ 	.short	0x010a
        /*019a*/ 	.byte	0x3f
	.zero		1


	//   ....[17]....
        /*019c*/ 	.word	0x0000aef0
        /*01a0*/ 	.word	0x00000005
        /*01a4*/ 	.word	0x00000058
        /*01a8*/ 	.short	0x0101
        /*01aa*/ 	.byte	0x3f
	.zero		1


	//   ....[18]....
        /*01ac*/ 	.word	0x0000b600
        /*01b0*/ 	.word	0x00000007
        /*01b4*/ 	.word	0x00000000
        /*01b8*/ 	.short	0x010a
        /*01ba*/ 	.byte	0x3f
	.zero		1


	//   ....[19]....
        /*01bc*/ 	.word	0x0000b680
        /*01c0*/ 	.word	0x00000008
        /*01c4*/ 	.word	0x00000000
        /*01c8*/ 	.short	0x010a
        /*01ca*/ 	.byte	0x3f
	.zero		1


	//   ....[20]....
        /*01cc*/ 	.word	0x0000b710
        /*01d0*/ 	.word	0x0000000b
        /*01d4*/ 	.word	0x00000000
        /*01d8*/ 	.short	0x010a
        /*01da*/ 	.byte	0x3f
	.zero		1


	//   ....[21]....
        /*01dc*/ 	.word	0x0000b7a0
        /*01e0*/ 	.word	0x00000003
        /*01e4*/ 	.word	0x00000000
        /*01e8*/ 	.short	0x010a
        /*01ea*/ 	.byte	0x3f
	.zero		1


	//   ....[22]....
        /*01ec*/ 	.word	0x0000b800
        /*01f0*/ 	.word	0x00000003
        /*01f4*/ 	.word	0x00000000
        /*01f8*/ 	.short	0x010a
        /*01fa*/ 	.byte	0x3f
	.zero		1


	//   ....[23]....
        /*01fc*/ 	.word	0x0000b850
        /*0200*/ 	.word	0x00000005
        /*0204*/ 	.word	0x00000000
        /*0208*/ 	.short	0x010a
        /*020a*/ 	.byte	0x3f
	.zero		1


	//   ....[24]....
        /*020c*/ 	.word	0x0000b920
        /*0210*/ 	.word	0x00000016
        /*0214*/ 	.word	0x00000020
        /*0218*/ 	.short	0x010a
        /*021a*/ 	.byte	0x3f
	.zero		1


	//   ....[25]....
        /*021c*/ 	.word	0x0000b9f0
        /*0220*/ 	.word	0x00000007
        /*0224*/ 	.word	0x00000000
        /*0228*/ 	.short	0x010a
        /*022a*/ 	.byte	0x3f
	.zero		1


	//   ....[26]....
        /*022c*/ 	.word	0x0000ba40
        /*0230*/ 	.word	0x00000008
        /*0234*/ 	.word	0x00000000
        /*0238*/ 	.short	0x010a
        /*023a*/ 	.byte	0x3f
	.zero		1


	//   ....[27]....
        /*023c*/ 	.word	0x0000ba90
        /*0240*/ 	.word	0x0000000b
        /*0244*/ 	.word	0x00000000
        /*0248*/ 	.short	0x010a
        /*024a*/ 	.byte	0x3f
	.zero		1


	//----- nvinfo : EIATTR_NUM_MBARRIERS
	.align		4
.L_35:
        /*024c*/ 	.byte	0x03, 0x38
        /*024e*/ 	.short	0x000a


	//----- nvinfo : EIATTR_EXIT_INSTR_OFFSETS
	.align		4
        /*0250*/ 	.byte	0x04, 0x1c
        /*0252*/ 	.short	(.L_37 - .L_36)


	//   ....[0]....
.L_36:
        /*0254*/ 	.word	0x000008e0


	//   ....[1]....
        /*0258*/ 	.word	0x00001100


	//   ....[2]....
        /*025c*/ 	.word	0x0000a240


	//   ....[3]....
        /*0260*/ 	.word	0x0000a7a0


	//   ....[4]....
        /*0264*/ 	.word	0x0000b7f0


	//----- nvinfo : EIATTR_MAX_THREADS
	.align		4
.L_37:
        /*0268*/ 	.byte	0x04, 0x05
        /*026a*/ 	.short	(.L_39 - .L_38)
.L_38:
        /*026c*/ 	.word	0x00000180
        /*0270*/ 	.word	0x00000001
        /*0274*/ 	.word	0x00000001


	//----- nvinfo : EIATTR_CRS_STACK_SIZE
	.align		4
.L_39:
        /*0278*/ 	.byte	0x04, 0x1e
        /*027a*/ 	.short	(.L_41 - .L_40)
.L_40:
        /*027c*/ 	.word	0x00000000


	//----- nvinfo : EIATTR_CBANK_PARAM_SIZE
	.align		4
.L_41:
        /*0280*/ 	.byte	0x03, 0x19
        /*0282*/ 	.short	0x0470


	//----- nvinfo : EIATTR_PARAM_CBANK
	.align		4
        /*0284*/ 	.byte	0x04, 0x0a
        /*0286*/ 	.short	(.L_43 - .L_42)
	.align		4
.L_42:
        /*0288*/ 	.word	index@(.nv.constant0._ZN7cutlass13device_kernelINS_4gemm6kernel13GemmUniversalIN4cute5tupleIJiiiiEEENS1_10collective13CollectiveMmaINS1_34MainloopSm90TmaGmmaWarpSpecializedILi4ENS5_IJNS4_1CILi1EEENSA_ILi2EEESB_EEENS1_35KernelTmaWarpSpecializedCooperativeEEENS5_IJNSA_ILi128EEENSA_ILi256EEENSA_ILi32EEEEEENS_10tfloat32_tENS5_IJlSB_lEEESK_SL_NS4_8TiledMMAINS4_8MMA_AtomIJNS4_4SM904GMMA30MMA_64x256x8_F32TF32TF32_SS_TNILNSP_7ScaleInE1ELSR_1EEEEEENS4_6LayoutINS5_IJSC_SB_SB_EEENS5_IJSB_NSA_ILi0EEESW_EEEEENS5_IJNS4_10UnderscoreESZ_SZ_EEEEENS4_23SM90_TMA_LOAD_MULTICASTENS4_14ComposedLayoutINS4_7SwizzleILi3ELi4ELi3EEENS4_18smem_ptr_flag_bitsILi32EEENSU_INS5_IJNSA_ILi8EEESI_EEENS5_IJSI_SB_EEEEEEEvNS4_8identityENS4_13SM90_TMA_LOADES1C_vS1D_EENS_8epilogue10collective6detail29Sm90TmaWarpSpecializedAdapterINS1H_15DefaultEpilogueISK_SL_SL_NS1G_6thread17LinearCombinationISK_Li1EffLNS1L_9ScaleType4KindE0ELNS_15FloatRoundStyleE2ESK_EENS1_15EpilogueDefaultEEEEEvvEEEEvNT_6ParamsE)
        /*028c*/ 	.short	0x0210
        /*028e*/ 	.short	0x0470


	//----- nvinfo : EIATTR_SW_WAR
	.align		4
.L_43:
        /*0290*/ 	.byte	0x04, 0x36
        /*0292*/ 	.short	(.L_45 - .L_44)
.L_44:
        /*0294*/ 	.word	0x00000008
.L_45:


//--------------------- .nv.callgraph             --------------------------
	.section	.nv.callgraph,"",@"SHT_CUDA_CALLGRAPH"
	.align	4
	.sectionentsize	8
	.align		4
        /*0000*/ 	.word	0x00000000
	.align		4
        /*0004*/ 	.word	0xffffffff
	.align		4
        /*0008*/ 	.word	index@(_ZN7cutlass13device_kernelINS_4gemm6kernel13GemmUniversalIN4cute5tupleIJiiiiEEENS1_10collective13CollectiveMmaINS1_34MainloopSm90TmaGmmaWarpSpecializedILi4ENS5_IJNS4_1CILi1EEENSA_ILi2EEESB_EEENS1_35KernelTmaWarpSpecializedCooperativeEEENS5_IJNSA_ILi128EEENSA_ILi256EEENSA_ILi32EEEEEENS_10tfloat32_tENS5_IJlSB_lEEESK_SL_NS4_8TiledMMAINS4_8MMA_AtomIJNS4_4SM904GMMA30MMA_64x256x8_F32TF32TF32_SS_TNILNSP_7ScaleInE1ELSR_1EEEEEENS4_6LayoutINS5_IJSC_SB_SB_EEENS5_IJSB_NSA_ILi0EEESW_EEEEENS5_IJNS4_10UnderscoreESZ_SZ_EEEEENS4_23SM90_TMA_LOAD_MULTICASTENS4_14ComposedLayoutINS4_7SwizzleILi3ELi4ELi3EEENS4_18smem_ptr_flag_bitsILi32EEENSU_INS5_IJNSA_ILi8EEESI_EEENS5_IJSI_SB_EEEEEEEvNS4_8identityENS4_13SM90_TMA_LOADES1C_vS1D_EENS_8epilogue10collective6detail29Sm90TmaWarpSpecializedAdapterINS1H_15DefaultEpilogueISK_SL_SL_NS1G_6thread17LinearCombinationISK_Li1EffLNS1L_9ScaleType4KindE0ELNS_15FloatRoundStyleE2ESK_EENS1_15EpilogueDefaultEEEEEvvEEEEvNT_6ParamsE)
	.align		4
        /*000c*/ 	.word	index@(__assertfail)
	.align		4
        /*0010*/ 	.word	0x00000000
	.align		4
        /*0014*/ 	.word	0xfffffffe
	.align		4
        /*0018*/ 	.word	0x00000000
	.align		4
        /*001c*/ 	.word	0xfffffffd
	.align		4
        /*0020*/ 	.word	0x00000000
	.align		4
        /*0024*/ 	.word	0xfffffffc


//--------------------- .nv.constant4             --------------------------
	.section	.nv.constant4,"a",@progbits
	.align	8
	.align		8
.nv.constant4:
        /*0000*/ 	.dword	__assertfail
	.align		8
        /*0008*/ 	.dword	__unnamed_1
	.align		8
        /*0010*/ 	.dword	_ZN39_INTERNAL_49832767_4_k_cu_a110f43a_60364cuda3std3__45__cpo5beginE
	.align		8
        /*0018*/ 	.dword	_ZN39_INTERNAL_49832767_4_k_cu_a110f43a_60364cuda3std3__45__cpo3endE
	.align		8
        /*0020*/ 	.dword	_ZN39_INTERNAL_49832767_4_k_cu_a110f43a_60364cuda3std3__45__cpo6cbeginE
	.align		8
        /*0028*/ 	.dword	_ZN39_INTERNAL_49832767_4_k_cu_a110f43a_60364cuda3std3__45__cpo4cendE
	.align		8
        /*0030*/ 	.dword	_ZN39_INTERNAL_49832767_4_k_cu_a110f43a_60364cuda3std3__441_GLOBAL__N__49832767_4_k_cu_a110f43a_60366ignoreE
	.align		8
        /*0038*/ 	.dword	_ZN39_INTERNAL_49832767_4_k_cu_a110f43a_60364cuda3std3__419piecewise_constructE
	.align		8
        /*0040*/ 	.dword	_ZN39_INTERNAL_49832767_4_k_cu_a110f43a_60364cuda3std3__48in_placeE
	.align		8
        /*0048*/ 	.dword	_ZN39_INTERNAL_49832767_4_k_cu_a110f43a_60364cuda3std6ranges3__45__cpo4swapE
	.align		8
        /*0050*/ 	.dword	_ZN39_INTERNAL_49832767_4_k_cu_a110f43a_60364cuda3std6ranges3__45__cpo9iter_moveE
	.align		8
        /*0058*/ 	.dword	_ZN39_INTERNAL_49832767_4_k_cu_a110f43a_60364cute7productE
	.align		8
        /*0060*/ 	.dword	_ZN39_INTERNAL_49832767_4_k_cu_a110f43a_60364cute1_E
	.align		8
        /*0068*/ 	.dword	$str$22
	.align		8
        /*0070*/ 	.dword	$str$23


//--------------------- .text._ZN7cutlass13device_kernelINS_4gemm6kernel13GemmUniversalIN4cute5tupleIJiiiiEEENS1_10collective13CollectiveMmaINS1_34MainloopSm90TmaGmmaWarpSpecializedILi4ENS5_IJNS4_1CILi1EEENSA_ILi2EEESB_EEENS1_35KernelTmaWarpSpecializedCooperativeEEENS5_IJNSA_ILi128EEENSA_ILi256EEENSA_ILi32EEEEEENS_10tfloat32_tENS5_IJlSB_lEEESK_SL_NS4_8TiledMMAINS4_8MMA_AtomIJNS4_4SM904GMMA30MMA_64x256x8_F32TF32TF32_SS_TNILNSP_7ScaleInE1ELSR_1EEEEEENS4_6LayoutINS5_IJSC_SB_SB_EEENS5_IJSB_NSA_ILi0EEESW_EEEEENS5_IJNS4_10UnderscoreESZ_SZ_EEEEENS4_23SM90_TMA_LOAD_MULTICASTENS4_14ComposedLayoutINS4_7SwizzleILi3ELi4ELi3EEENS4_18smem_ptr_flag_bitsILi32EEENSU_INS5_IJNSA_ILi8EEESI_EEENS5_IJSI_SB_EEEEEEEvNS4_8identityENS4_13SM90_TMA_LOADES1C_vS1D_EENS_8epilogue10collective6detail29Sm90TmaWarpSpecializedAdapterINS1H_15DefaultEpilogueISK_SL_SL_NS1G_6thread17LinearCombinationISK_Li1EffLNS1L_9ScaleType4KindE0ELNS_15FloatRoundStyleE2ESK_EENS1_15EpilogueDefaultEEEEEvvEEEEvNT_6ParamsE --------------------------
	.section	.text._ZN7cutlass13device_kernelINS_4gemm6kernel13GemmUniversalIN4cute5tupleIJiiiiEEENS1_10collective13CollectiveMmaINS1_34MainloopSm90TmaGmmaWarpSpecializedILi4ENS5_IJNS4_1CILi1EEENSA_ILi2EEESB_EEENS1_35KernelTmaWarpSpecializedCooperativeEEENS5_IJNSA_ILi128EEENSA_ILi256EEENSA_ILi32EEEEEENS_10tfloat32_tENS5_IJlSB_lEEESK_SL_NS4_8TiledMMAINS4_8MMA_AtomIJNS4_4SM904GMMA30MMA_64x256x8_F32TF32TF32_SS_TNILNSP_7ScaleInE1ELSR_1EEEEEENS4_6LayoutINS5_IJSC_SB_SB_EEENS5_IJSB_NSA_ILi0EEESW_EEEEENS5_IJNS4_10UnderscoreESZ_SZ_EEEEENS4_23SM90_TMA_LOAD_MULTICASTENS4_14ComposedLayoutINS4_7SwizzleILi3ELi4ELi3EEENS4_18smem_ptr_flag_bitsILi32EEENSU_INS5_IJNSA_ILi8EEESI_EEENS5_IJSI_SB_EEEEEEEvNS4_8identityENS4_13SM90_TMA_LOADES1C_vS1D_EENS_8epilogue10collective6detail29Sm90TmaWarpSpecializedAdapterINS1H_15DefaultEpilogueISK_SL_SL_NS1G_6thread17LinearCombinationISK_Li1EffLNS1L_9ScaleType4KindE0ELNS_15FloatRoundStyleE2ESK_EENS1_15EpilogueDefaultEEEEEvvEEEEvNT_6ParamsE,"ax",@progbits
	.align	128
.text._ZN7cutlass13device_kernelINS_4gemm6kernel13GemmUniversalIN4cute5tupleIJiiiiEEENS1_10collective13CollectiveMmaINS1_34MainloopSm90TmaGmmaWarpSpecializedILi4ENS5_IJNS4_1CILi1EEENSA_ILi2EEESB_EEENS1_35KernelTmaWarpSpecializedCooperativeEEENS5_IJNSA_ILi128EEENSA_ILi256EEENSA_ILi32EEEEEENS_10tfloat32_tENS5_IJlSB_lEEESK_SL_NS4_8TiledMMAINS4_8MMA_AtomIJNS4_4SM904GMMA30MMA_64x256x8_F32TF32TF32_SS_TNILNSP_7ScaleInE1ELSR_1EEEEEENS4_6LayoutINS5_IJSC_SB_SB_EEENS5_IJSB_NSA_ILi0EEESW_EEEEENS5_IJNS4_10UnderscoreESZ_SZ_EEEEENS4_23SM90_TMA_LOAD_MULTICASTENS4_14ComposedLayoutINS4_7SwizzleILi3ELi4ELi3EEENS4_18smem_ptr_flag_bitsILi32EEENSU_INS5_IJNSA_ILi8EEESI_EEENS5_IJSI_SB_EEEEEEEvNS4_8identityENS4_13SM90_TMA_LOADES1C_vS1D_EENS_8epilogue10collective6detail29Sm90TmaWarpSpecializedAdapterINS1H_15DefaultEpilogueISK_SL_SL_NS1G_6thread17LinearCombinationISK_Li1EffLNS1L_9ScaleType4KindE0ELNS_15FloatRoundStyleE2ESK_EENS1_15EpilogueDefaultEEEEEvvEEEEvNT_6ParamsE:
        .type           _ZN7cutlass13device_kernelINS_4gemm6kernel13GemmUniversalIN4cute5tupleIJiiiiEEENS1_10collective13CollectiveMmaINS1_34MainloopSm90TmaGmmaWarpSpecializedILi4ENS5_IJNS4_1CILi1EEENSA_ILi2EEESB_EEENS1_35KernelTmaWarpSpecializedCooperativeEEENS5_IJNSA_ILi128EEENSA_ILi256EEENSA_ILi32EEEEEENS_10tfloat32_tENS5_IJlSB_lEEESK_SL_NS4_8TiledMMAINS4_8MMA_AtomIJNS4_4SM904GMMA30MMA_64x256x8_F32TF32TF32_SS_TNILNSP_7ScaleInE1ELSR_1EEEEEENS4_6LayoutINS5_IJSC_SB_SB_EEENS5_IJSB_NSA_ILi0EEESW_EEEEENS5_IJNS4_10UnderscoreESZ_SZ_EEEEENS4_23SM90_TMA_LOAD_MULTICASTENS4_14ComposedLayoutINS4_7SwizzleILi3ELi4ELi3EEENS4_18smem_ptr_flag_bitsILi32EEENSU_INS5_IJNSA_ILi8EEESI_EEENS5_IJSI_SB_EEEEEEEvNS4_8identityENS4_13SM90_TMA_LOADES1C_vS1D_EENS_8epilogue10collective6detail29Sm90TmaWarpSpecializedAdapterINS1H_15DefaultEpilogueISK_SL_SL_NS1G_6thread17LinearCombinationISK_Li1EffLNS1L_9ScaleType4KindE0ELNS_15FloatRoundStyleE2ESK_EENS1_15EpilogueDefaultEEEEEvvEEEEvNT_6ParamsE,@function
        .size           _ZN7cutlass13device_kernelINS_4gemm6kernel13GemmUniversalIN4cute5tupleIJiiiiEEENS1_10collective13CollectiveMmaINS1_34MainloopSm90TmaGmmaWarpSpecializedILi4ENS5_IJNS4_1CILi1EEENSA_ILi2EEESB_EEENS1_35KernelTmaWarpSpecializedCooperativeEEENS5_IJNSA_ILi128EEENSA_ILi256EEENSA_ILi32EEEEEENS_10tfloat32_tENS5_IJlSB_lEEESK_SL_NS4_8TiledMMAINS4_8MMA_AtomIJNS4_4SM904GMMA30MMA_64x256x8_F32TF32TF32_SS_TNILNSP_7ScaleInE1ELSR_1EEEEEENS4_6LayoutINS5_IJSC_SB_SB_EEENS5_IJSB_NSA_ILi0EEESW_EEEEENS5_IJNS4_10UnderscoreESZ_SZ_EEEEENS4_23SM90_TMA_LOAD_MULTICASTENS4_14ComposedLayoutINS4_7SwizzleILi3ELi4ELi3EEENS4_18smem_ptr_flag_bitsILi32EEENSU_INS5_IJNSA_ILi8EEESI_EEENS5_IJSI_SB_EEEEEEEvNS4_8identityENS4_13SM90_TMA_LOADES1C_vS1D_EENS_8epilogue10collective6detail29Sm90TmaWarpSpecializedAdapterINS1H_15DefaultEpilogueISK_SL_SL_NS1G_6thread17LinearCombinationISK_Li1EffLNS1L_9ScaleType4KindE0ELNS_15FloatRoundStyleE2ESK_EENS1_15EpilogueDefaultEEEEEvvEEEEvNT_6ParamsE,(.L_x_325 - _ZN7cutlass13device_kernelINS_4gemm6kernel13GemmUniversalIN4cute5tupleIJiiiiEEENS1_10collective13CollectiveMmaINS1_34MainloopSm90TmaGmmaWarpSpecializedILi4ENS5_IJNS4_1CILi1EEENSA_ILi2EEESB_EEENS1_35KernelTmaWarpSpecializedCooperativeEEENS5_IJNSA_ILi128EEENSA_ILi256EEENSA_ILi32EEEEEENS_10tfloat32_tENS5_IJlSB_lEEESK_SL_NS4_8TiledMMAINS4_8MMA_AtomIJNS4_4SM904GMMA30MMA_64x256x8_F32TF32TF32_SS_TNILNSP_7ScaleInE1ELSR_1EEEEEENS4_6LayoutINS5_IJSC_SB_SB_EEENS5_IJSB_NSA_ILi0EEESW_EEEEENS5_IJNS4_10UnderscoreESZ_SZ_EEEEENS4_23SM90_TMA_LOAD_MULTICASTENS4_14ComposedLayoutINS4_7SwizzleILi3ELi4ELi3EEENS4_18smem_ptr_flag_bitsILi32EEENSU_INS5_IJNSA_ILi8EEESI_EEENS5_IJSI_SB_EEEEEEEvNS4_8identityENS4_13SM90_TMA_LOADES1C_vS1D_EENS_8epilogue10collective6detail29Sm90TmaWarpSpecializedAdapterINS1H_15DefaultEpilogueISK_SL_SL_NS1G_6thread17LinearCombinationISK_Li1EffLNS1L_9ScaleType4KindE0ELNS_15FloatRoundStyleE2ESK_EENS1_15EpilogueDefaultEEEEEvvEEEEvNT_6ParamsE)
        .other          _ZN7cutlass13device_kernelINS_4gemm6kernel13GemmUniversalIN4cute5tupleIJiiiiEEENS1_10collective13CollectiveMmaINS1_34MainloopSm90TmaGmmaWarpSpecializedILi4ENS5_IJNS4_1CILi1EEENSA_ILi2EEESB_EEENS1_35KernelTmaWarpSpecializedCooperativeEEENS5_IJNSA_ILi128EEENSA_ILi256EEENSA_ILi32EEEEEENS_10tfloat32_tENS5_IJlSB_lEEESK_SL_NS4_8TiledMMAINS4_8MMA_AtomIJNS4_4SM904GMMA30MMA_64x256x8_F32TF32TF32_SS_TNILNSP_7ScaleInE1ELSR_1EEEEEENS4_6LayoutINS5_IJSC_SB_SB_EEENS5_IJSB_NSA_ILi0EEESW_EEEEENS5_IJNS4_10UnderscoreESZ_SZ_EEEEENS4_23SM90_TMA_LOAD_MULTICASTENS4_14ComposedLayoutINS4_7SwizzleILi3ELi4ELi3EEENS4_18smem_ptr_flag_bitsILi32EEENSU_INS5_IJNSA_ILi8EEESI_EEENS5_IJSI_SB_EEEEEEEvNS4_8identityENS4_13SM90_TMA_LOADES1C_vS1D_EENS_8epilogue10collective6detail29Sm90TmaWarpSpecializedAdapterINS1H_15DefaultEpilogueISK_SL_SL_NS1G_6thread17LinearCombinationISK_Li1EffLNS1L_9ScaleType4KindE0ELNS_15FloatRoundStyleE2ESK_EENS1_15EpilogueDefaultEEEEEvvEEEEvNT_6ParamsE,@"STO_CUDA_ENTRY STV_DEFAULT"
_ZN7cutlass13device_kernelINS_4gemm6kernel13GemmUniversalIN4cute5tupleIJiiiiEEENS1_10collective13CollectiveMmaINS1_34MainloopSm90TmaGmmaWarpSpecializedILi4ENS5_IJNS4_1CILi1EEENSA_ILi2EEESB_EEENS1_35KernelTmaWarpSpecializedCooperativeEEENS5_IJNSA_ILi128EEENSA_ILi256EEENSA_ILi32EEEEEENS_10tfloat32_tENS5_IJlSB_lEEESK_SL_NS4_8TiledMMAINS4_8MMA_AtomIJNS4_4SM904GMMA30MMA_64x256x8_F32TF32TF32_SS_TNILNSP_7ScaleInE1ELSR_1EEEEEENS4_6LayoutINS5_IJSC_SB_SB_EEENS5_IJSB_NSA_ILi0EEESW_EEEEENS5_IJNS4_10UnderscoreESZ_SZ_EEEEENS4_23SM90_TMA_LOAD_MULTICASTENS4_14ComposedLayoutINS4_7SwizzleILi3ELi4ELi3EEENS4_18smem_ptr_flag_bitsILi32EEENSU_INS5_IJNSA_ILi8EEESI_EEENS5_IJSI_SB_EEEEEEEvNS4_8identityENS4_13SM90_TMA_LOADES1C_vS1D_EENS_8epilogue10collective6detail29Sm90TmaWarpSpecializedAdapterINS1H_15DefaultEpilogueISK_SL_SL_NS1G_6thread17LinearCombinationISK_Li1EffLNS1L_9ScaleType4KindE0ELNS_15FloatRoundStyleE2ESK_EENS1_15EpilogueDefaultEEEEEvvEEEEvNT_6ParamsE:
[----:B------:R-:W0:Y:S01]  /*0000*/  LDC R1, c[0x0][0x28] ;  /* 0x00000a00ff017b82 */ /* 0x000e220000000800 */
[----:B------:R-:W1:Y:S01]  /*0010*/  S2R R18, SR_TID.X ;  /* 0x0000000000127919 */ /* 0x000e620000002100 */
[----:B------:R-:W-:Y:S01]  /*0020*/  ELECT P0, URZ, PT ;  /* 0x00000000003f782f */ /* 0x000fe20003800000 */
[----:B------:R-:W-:Y:S01]  /*0030*/  BSSY B0, `(.L_x_0) ;  /* 0x000000f000007945 */ /* 0x000fe20003800000 */
[--C-:B-1----:R-:W-:Y:S02]  /*0040*/  SHF.R.U32.HI R0, RZ, 0x5, R18.reuse ;  /* 0x00000005ff007819 */ /* 0x102fe40000011612 */
[----:B------:R-:W-:-:S03]  /*0050*/  SHF.R.U32.HI R3, RZ, 0x7, R18 ;  /* 0x00000007ff037819 */ /* 0x000fc60000011612 */
[----:B------:R-:W1:Y:S04]  /*0060*/  SHFL.IDX PT, R2, R0, RZ, 0x1f ;  /* 0x00001fff00027589 */ /* 0x000e6800000e0000 */
[----:B------:R2:W3:Y:S01]  /*0070*/  SHFL.IDX PT, R5, R3, RZ, 0x1f ;  /* 0x00001fff03057589 */ /* 0x0004e200000e0000 */
[----:B-1----:R-:W-:-:S13]  /*0080*/  ISETP.NE.OR P0, PT, R2, RZ, !P0 ;  /* 0x000000ff0200720c */ /* 0x002fda0004705670 */
[----:B0-23--:R-:W-:Y:S05]  /*0090*/  @P0 BRA `(.L_x_1) ;  /* 0x0000000000200947 */ /* 0x00dfea0003800000 */
[----:B------:R-:W-:Y:S02]  /*00a0*/  ULDC.64 UR4, c[0x0][0x198] ;  /* 0x0000660000047ab9 */ /* 0x000fe40000000a00 */
[----:B------:R-:W-:Y:S02]  /*00b0*/  UIADD3 UR6, UP0, UR4, 0xf0, URZ ;  /* 0x000000f004067890 */ /* 0x000fe4000ff1e03f */
[----:B------:R-:W-:Y:S02]  /*00c0*/  UIADD3 UR4, UP1, UR4, 0x1f0, URZ ;  /* 0x000001f004047890 */ /* 0x000fe4000ff3e03f */
[----:B------:R-:W-:Y:S02]  /*00d0*/  UIADD3.X UR7, URZ, UR5, URZ, UP0, !UPT ;  /* 0x000000053f077290 */ /* 0x000fe400087fe43f */
[----:B------:R-:W-:-:S07]  /*00e0*/  UIADD3.X UR5, URZ, UR5, URZ, UP1, !UPT ;  /* 0x000000053f057290 */ /* 0x000fce0008ffe43f */
[----:B------:R0:W-:Y:S02]  /*00f0*/  UTMACCTL.PF [UR6] ;  /* 0x00000000060079b9 */ /* 0x0001e40008040000 */
[----:B------:R0:W-:Y:S02]  /*0100*/  UTMACCTL.PF [UR4] ;  /* 0x00000000040079b9 */ /* 0x0001e40008040000 */
[----:B0-----:R-:W-:Y:S01]  /*0110*/  NOP ;  /* 0x0000000000007918 */ /* 0x001fe20000000000 */
.L_x_1:
[----:B------:R-:W-:Y:S05]  /*0120*/  BSYNC B0 ;  /* 0x0000000000007941 */ /* 0x000fea0003800000 */
.L_x_0:
[----:B------:R-:W0:Y:S02]  /*0130*/  SHFL.IDX PT, R3, R0, RZ, 0x1f ;  /* 0x00001fff00037589 */ /* 0x000e2400000e0000 */
[----:B0-----:R-:W-:-:S13]  /*0140*/  ISETP.NE.AND P0, PT, R3, RZ, PT ;  /* 0x000000ff0300720c */ /* 0x001fda0003f05270 */
[----:B------:R-:W-:Y:S05]  /*0150*/  @P0 BRA `(.L_x_2) ;  /* 0x0000000000580947 */ /* 0x000fea0003800000 */
[----:B------:R-:W0:Y:S01]  /*0160*/  S2UR UR8, SR_CgaCtaId ;  /* 0x00000000000879c3 */ /* 0x000e220000008800 */
[----:B------:R-:W-:Y:S01]  /*0170*/  UMOV UR4, 0x400 ;  /* 0x0000040000047882 */ /* 0x000fe20000000000 */
[----:B------:R-:W-:Y:S01]  /*0180*/  UMOV UR5, 0x1 ;  /* 0x0000000100057882 */ /* 0x000fe20000000000 */
[----:B------:R-:W-:Y:S01]  /*0190*/  UMOV UR6, 0x4 ;  /* 0x0000000400067882 */ /* 0x000fe20000000000 */
[----:B------:R-:W-:Y:S01]  /*01a0*/  ELECT P0, URZ, PT ;  /* 0x00000000003f782f */ /* 0x000fe20003800000 */
[----:B------:R-:W-:-:S04]  /*01b0*/  UIADD3 UR6, -UR6, 0x100000, URZ ;  /* 0x0010000006067890 */ /* 0x000fc8000fffe13f */
[----:B------:R-:W-:Y:S02]  /*01c0*/  USHF.L.U32 UR7, UR6, 0xb, URZ ;  /* 0x0000000b06077899 */ /* 0x000fe4000800063f */
[----:B------:R-:W-:Y:S02]  /*01d0*/  USHF.L.U32 UR6, UR6, 0x1, URZ ;  /* 0x0000000106067899 */ /* 0x000fe4000800063f */
[----:B0-----:R-:W-:Y:S02]  /*01e0*/  ULEA UR8, UR8, UR4, 0x18 ;  /* 0x0000000408087291 */ /* 0x001fe4000f8ec03f */
[----:B------:R-:W-:-:S04]  /*01f0*/  UIADD3 UR4, -UR5, 0x100000, URZ ;  /* 0x0010000005047890 */ /* 0x000fc8000fffe13f */
[----:B------:R-:W-:Y:S02]  /*0200*/  USHF.L.U32 UR5, UR4, 0xb, URZ ;  /* 0x0000000b04057899 */ /* 0x000fe4000800063f */
[----:B------:R-:W-:Y:S01]  /*0210*/  USHF.L.U32 UR4, UR4, 0x1, URZ ;  /* 0x0000000104047899 */ /* 0x000fe2000800063f */
[----:B------:R-:W0:Y:S11]  /*0220*/  FENCE.VIEW.ASYNC.S ;  /* 0x00000000000073c6 */ /* 0x000e360000000000 */
[----:B0-----:R0:W1:Y:S01]  /*0230*/  SYNCS.EXCH.64 URZ, [UR8], UR4 ;  /* 0x00000004083f75b2 */ /* 0x0010620008000100 */
[----:B------:R0:W2:Y:S01]  /*0240*/  SYNCS.EXCH.64 URZ, [UR8+0x20], UR6 ;  /* 0x00002006083f75b2 */ /* 0x0000a20008000100 */
[----:B------:R0:W3:Y:S01]  /*0250*/  SYNCS.EXCH.64 URZ, [UR8+0x8], UR4 ;  /* 0x00000804083f75b2 */ /* 0x0000e20008000100 */
[----:B------:R0:W4:Y:S01]  /*0260*/  SYNCS.EXCH.64 URZ, [UR8+0x28], UR6 ;  /* 0x00002806083f75b2 */ /* 0x0001220008000100 */
[----:B------:R0:W0:Y:S01]  /*0270*/  SYNCS.EXCH.64 URZ, [UR8+0x10], UR4 ;  /* 0x00001004083f75b2 */ /* 0x0000220008000100 */
[----:B------:R0:W0:Y:S01]  /*0280*/  SYNCS.EXCH.64 URZ, [UR8+0x30], UR6 ;  /* 0x00003006083f75b2 */ /* 0x0000220008000100 */
[----:B------:R0:W0:Y:S01]  /*0290*/  SYNCS.EXCH.64 URZ, [UR8+0x18], UR4 ;  /* 0x00001804083f75b2 */ /* 0x0000220008000100 */
[----:B------:R0:W0:Y:S01]  /*02a0*/  SYNCS.EXCH.64 URZ, [UR8+0x38], UR6 ;  /* 0x00003806083f75b2 */ /* 0x0000220008000100 */
[----:B------:R-:W-:Y:S01]  /*02b0*/  NOP ;  /* 0x0000000000007918 */ /* 0x000fe20000000000 */
.L_x_2:
[----:B------:R-:W-:Y:S01]  /*02c0*/  SHF.R.S32.HI R7, RZ, 0x1f, R18 ;  /* 0x0000001fff077819 */ /* 0x000fe20000011412 */
[----:B------:R-:W5:Y:S01]  /*02d0*/  SHFL.IDX PT, R0, R0, RZ, 0x1f ;  /* 0x00001fff00007589 */ /* 0x000f6200000e0000 */
[----:B0-----:R-:W0:Y:S01]  /*02e0*/  S2UR UR8, SR_CTAID.X ;  /* 0x00000000000879c3 */ /* 0x001e220000002500 */
[----:B------:R-:W-:Y:S02]  /*02f0*/  ELECT P0, URZ, PT ;  /* 0x00000000003f782f */ /* 0x000fe40003800000 */
[----:B------:R-:W-:Y:S01]  /*0300*/  LEA.HI R7, R7, R18, RZ, 0x7 ;  /* 0x0000001207077211 */ /* 0x000fe200078f38ff */
[----:B------:R-:W1:Y:S01]  /*0310*/  S2R R4, SR_CTAID.Y ;  /* 0x0000000000047919 */ /* 0x000e620000002600 */
[----:B------:R-:W-:Y:S01]  /*0320*/  ULDC UR4, c[0x0][0x154] ;  /* 0x0000550000047ab9 */ /* 0x000fe20000000800 */
[----:B------:R-:W-:Y:S01]  /*0330*/  NOP ;  /* 0x0000000000007918 */ /* 0x000fe20000000000 */
[----:B------:R-:W-:Y:S01]  /*0340*/  LOP3.LUT R7, R7, 0xffffff80, RZ, 0xc0, !PT ;  /* 0xffffff8007077812 */ /* 0x000fe200078ec0ff */
[----:B------:R-:W-:Y:S01]  /*0350*/  NOP ;  /* 0x0000000000007918 */ /* 0x000fe20000000000 */
[----:B------:R-:W2:Y:S03]  /*0360*/  LDC R12, c[0x0][0x140] ;  /* 0x00005000ff0c7b82 */ /* 0x000ea60000000800 */
[----:B------:R-:W-:-:S05]  /*0370*/  IMAD.IADD R7, R18, 0x1, -R7 ;  /* 0x0000000112077824 */ /* 0x000fca00078e0a07 */
[----:B------:R-:W-:Y:S02]  /*0380*/  SHF.R.S32.HI R6, RZ, 0x1f, R7 ;  /* 0x0000001fff067819 */ /* 0x000fe40000011407 */
[----:B------:R-:W-:Y:S02]  /*0390*/  LOP3.LUT P2, RZ, R7, 0x7, RZ, 0xc0, !PT ;  /* 0x0000000707ff7812 */ /* 0x000fe4000784c0ff */
[----:B------:R-:W-:Y:S02]  /*03a0*/  LEA.HI R6, R6, R7, RZ, 0x3 ;  /* 0x0000000706067211 */ /* 0x000fe400078f18ff */
[----:B-----5:R-:W-:Y:S02]  /*03b0*/  ISETP.NE.OR P0, PT, R0, RZ, !P0 ;  /* 0x000000ff0000720c */ /* 0x020fe40004705670 */
[--C-:B------:R-:W-:Y:S02]  /*03c0*/  SHF.R.S32.HI R0, RZ, 0x3, R6.reuse ;  /* 0x00000003ff007819 */ /* 0x100fe40000011406 */
[----:B------:R-:W-:-:S02]  /*03d0*/  SHF.R.S32.HI R9, RZ, 0x1f, R6 ;  /* 0x0000001fff097819 */ /* 0x000fc40000011406 */
[----:B------:R-:W-:Y:S02]  /*03e0*/  SHF.R.S32.HI R6, RZ, 0x1f, R3 ;  /* 0x0000001fff067819 */ /* 0x000fe40000011403 */
[----:B------:R-:W-:Y:S02]  /*03f0*/  LEA.HI R9, R9, R0, RZ, 0x2 ;  /* 0x0000000009097211 */ /* 0x000fe400078f10ff */
[----:B------:R-:W-:Y:S02]  /*0400*/  LEA.HI R6, R6, R3, RZ, 0x2 ;  /* 0x0000000306067211 */ /* 0x000fe400078f10ff */
[----:B-1----:R-:W-:Y:S01]  /*0410*/  I2FP.F32.U32 R8, R4 ;  /* 0x0000000400087245 */ /* 0x002fe20000201000 */
[----:B------:R-:W-:Y:S01]  /*0420*/  VOTEU.ALL UP0, P0 ;  /* 0x00000000003f7886 */ /* 0x000fe20000000000 */
[----:B------:R-:W-:Y:S01]  /*0430*/  LOP3.LUT R6, R6, 0x3ffffffc, RZ, 0xc0, !PT ;  /* 0x3ffffffc06067812 */ /* 0x000fe200078ec0ff */
[----:B------:R-:W-:Y:S01]  /*0440*/  VOTEU.ALL UP1, P0 ;  /* 0x00000000003f7886 */ /* 0x000fe20000020000 */
[----:B------:R-:W-:Y:S01]  /*0450*/  LOP3.LUT R9, R9, 0xfffffffc, RZ, 0xc0, !PT ;  /* 0xfffffffc09097812 */ /* 0x000fe200078ec0ff */
[----:B------:R-:W-:Y:S01]  /*0460*/  FMUL R10, R8, UR4 ;  /* 0x00000004080a7c20 */ /* 0x000fe20008400000 */
[----:B------:R-:W1:Y:S01]  /*0470*/  @!UP0 S2UR UR7, SR_CgaCtaId ;  /* 0x00000000000789c3 */ /* 0x000e620000008800 */
[----:B------:R-:W-:Y:S01]  /*0480*/  IMAD.IADD R11, R3, 0x1, -R6 ;  /* 0x00000001030b7824 */ /* 0x000fe200078e0a06 */
[----:B0-----:R-:W-:Y:S01]  /*0490*/  I2FP.F32.U32 R6, UR8 ;  /* 0x0000000800067c45 */ /* 0x001fe20008201000 */
[----:B------:R-:W-:Y:S01]  /*04a0*/  IMAD.IADD R0, R0, 0x1, -R9 ;  /* 0x0000000100007824 */ /* 0x000fe200078e0a09 */
[----:B------:R-:W-:Y:S01]  /*04b0*/  ULDC UR4, c[0x0][0x150] ;  /* 0x0000540000047ab9 */ /* 0x000fe20000000800 */
[----:B------:R-:W0:Y:S01]  /*04c0*/  F2I.U32.TRUNC.NTZ R10, R10 ;  /* 0x0000000a000a7305 */ /* 0x000e22000020f000 */
[----:B------:R-:W-:Y:S01]  /*04d0*/  SHF.R.S32.HI R3, RZ, 0x1f, R2 ;  /* 0x0000001fff037819 */ /* 0x000fe20000011402 */
[----:B------:R-:W-:Y:S01]  /*04e0*/  FMUL R6, R6, UR4 ;  /* 0x0000000406067c20 */ /* 0x000fe20008400000 */
[----:B------:R-:W5:Y:S01]  /*04f0*/  LDC R9, c[0x0][0x148] ;  /* 0x00005200ff097b82 */ /* 0x000f620000000800 */
[----:B------:R-:W-:Y:S01]  /*0500*/  IMAD R11, R11, 0x4, R0 ;  /* 0x000000040b0b7824 */ /* 0x000fe200078e0200 */
[----:B------:R-:W-:Y:S01]  /*0510*/  LEA.HI R3, R3, R2, RZ, 0x2 ;  /* 0x0000000203037211 */ /* 0x000fe200078f10ff */
[----:B------:R-:W-:Y:S01]  /*0520*/  UMOV UR4, 0x20 ;  /* 0x0000002000047882 */ /* 0x000fe20000000000 */
[----:B------:R-:W-:Y:S01]  /*0530*/  @!UP0 UMOV UR6, 0x400 ;  /* 0x0000040000068882 */ /* 0x000fe20000000000 */
[----:B------:R-:W3:Y:S01]  /*0540*/  F2I.U32.TRUNC.NTZ R6, R6 ;  /* 0x0000000600067305 */ /* 0x000ee2000020f000 */
[----:B------:R-:W-:Y:S01]  /*0550*/  LOP3.LUT R3, R3, 0xfffffffc, RZ, 0xc0, !PT ;  /* 0xfffffffc03037812 */ /* 0x000fe200078ec0ff */
[----:B------:R-:W-:Y:S01]  /*0560*/  IMAD.SHL.U32 R22, R11, 0x4, RZ ;  /* 0x000000040b167824 */ /* 0x000fe200078e00ff */
[----:B------:R-:W4:Y:S01]  /*0570*/  LDC R8, c[0x0][0x144] ;  /* 0x00005100ff087b82 */ /* 0x000f220000000800 */
[----:B------:R-:W-:-:S04]  /*0580*/  @!UP0 UIADD3 UR4, -UR4, 0x100000, URZ ;  /* 0x0010000004048890 */ /* 0x000fc8000fffe13f */
[----:B------:R-:W-:Y:S02]  /*0590*/  @!UP0 USHF.L.U32 UR5, UR4, 0xb, URZ ;  /* 0x0000000b04058899 */ /* 0x000fe4000800063f */
[----:B------:R-:W-:Y:S01]  /*05a0*/  @!UP0 USHF.L.U32 UR4, UR4, 0x1, URZ ;  /* 0x0000000104048899 */ /* 0x000fe2000800063f */
[----:B--2---:R-:W-:Y:S01]  /*05b0*/  ISETP.EQ.U32.AND P3, PT, R12, 0x1, PT ;  /* 0x000000010c00780c */ /* 0x004fe20003f62070 */
[----:B------:R-:W-:Y:S01]  /*05c0*/  IMAD.IADD R0, R2, 0x1, -R3 ;  /* 0x0000000102007824 */ /* 0x000fe200078e0a03 */
[----:B------:R-:W-:Y:S01]  /*05d0*/  LOP3.LUT R22, R11, 0xc, R22, 0x78, !PT ;  /* 0x0000000c0b167812 */ /* 0x000fe200078e7816 */
[----:B0-----:R-:W-:Y:S01]  /*05e0*/  IMAD.MOV R14, RZ, RZ, -R10 ;  /* 0x000000ffff0e7224 */ /* 0x001fe200078e0a0a */
[----:B-1----:R-:W-:Y:S02]  /*05f0*/  @!UP0 ULEA UR6, UR7, UR6, 0x18 ;  /* 0x0000000607068291 */ /* 0x002fe4000f8ec03f */
[----:B------:R-:W-:Y:S01]  /*0600*/  ISETP.NE.AND P1, PT, R0, 0x3, PT ;  /* 0x000000030000780c */ /* 0x000fe20003f25270 */
[----:B------:R-:W-:Y:S01]  /*0610*/  VOTEU.ALL UP0, P0 ;  /* 0x00000000003f7886 */ /* 0x000fe20000000000 */
[----:B------:R-:W-:Y:S01]  /*0620*/  ISETP.LT.U32.AND P0, PT, R22, 0x2, !P2 ;  /* 0x000000021600780c */ /* 0x000fe20005701070 */
[----:B---3--:R-:W-:Y:S01]  /*0630*/  IMAD.MOV R3, RZ, RZ, -R6 ;  /* 0x000000ffff037224 */ /* 0x008fe200078e0a06 */
[----:B------:R-:W-:-:S02]  /*0640*/  ISETP.EQ.OR P1, PT, R0, RZ, !P1 ;  /* 0x000000ff0000720c */ /* 0x000fc40004f22670 */
[----:B------:R-:W-:Y:S01]  /*0650*/  ISETP.NE.AND P2, PT, R5, RZ, PT ;  /* 0x000000ff0500720c */ /* 0x000fe20003f45270 */
[----:B-----5:R-:W-:Y:S01]  /*0660*/  IMAD R7, R9, R14, R4 ;  /* 0x0000000e09077224 */ /* 0x020fe200078e0204 */
[----:B------:R-:W-:Y:S01]  /*0670*/  ISETP.EQ.AND P1, PT, R5, RZ, P1 ;  /* 0x000000ff0500720c */ /* 0x000fe20000f22270 */
[----:B------:R-:W0:Y:S02]  /*0680*/  FENCE.VIEW.ASYNC.S ;  /* 0x00000000000073c6 */ /* 0x000e240000000000 */
[----:B0-----:R0:W1:Y:S01]  /*0690*/  @!UP0 SYNCS.EXCH.64 URZ, [UR6+0x50], UR4 ;  /* 0x00005004063f85b2 */ /* 0x0010620008000100 */
[----:B------:R-:W-:Y:S02]  /*06a0*/  ISETP.NE.AND P4, PT, R7, R22, PT ;  /* 0x000000160700720c */ /* 0x000fe40003f85270 */
[----:B------:R-:W-:Y:S01]  /*06b0*/  SEL R19, RZ, 0x1, !P1 ;  /* 0x00000001ff137807 */ /* 0x000fe20004800000 */
[----:B----4-:R-:W-:Y:S02]  /*06c0*/  IMAD R3, R8, R3, UR8 ;  /* 0x0000000808037e24 */ /* 0x010fe4000f8e0203 */
[----:B------:R-:W-:-:S03]  /*06d0*/  VIADD R8, R5, 0xffffffff ;  /* 0xffffffff05087836 */ /* 0x000fc60000000000 */
[----:B------:R-:W-:Y:S02]  /*06e0*/  ISETP.EQ.OR P4, PT, R3, RZ, !P4 ;  /* 0x000000ff0300720c */ /* 0x000fe40006782670 */
[----:B------:R-:W-:Y:S02]  /*06f0*/  ISETP.GE.U32.AND P5, PT, R8, 0x2, PT ;  /* 0x000000020800780c */ /* 0x000fe40003fa6070 */
[----:B------:R-:W-:Y:S02]  /*0700*/  PLOP3.LUT P0, PT, P0, P4, PT, 0x80, 0x0 ;  /* 0x000000000000781c */ /* 0x000fe40000709070 */
[----:B------:R-:W-:Y:S01]  /*0710*/  SEL R19, R19, 0x2, P5 ;  /* 0x0000000213137807 */ /* 0x000fe20002800000 */
[----:B------:R0:W2:Y:S01]  /*0720*/  @!UP1 SYNCS.EXCH.64 URZ, [UR6+0x58], UR4 ;  /* 0x00005804063f95b2 */ /* 0x0000a20008000100 */
[----:B------:R-:W-:Y:S01]  /*0730*/  P2R R156, PR, RZ, 0x1 ;  /* 0x00000001ff9c7803 */ /* 0x000fe20000000000 */
[----:B------:R-:W-:Y:S01]  /*0740*/  NOP ;  /* 0x0000000000007918 */ /* 0x000fe20000000000 */
[----:B------:R-:W-:Y:S07]  /*0750*/  @!P3 BRA `(.L_x_3) ;  /* 0x000000000008b947 */ /* 0x000fee0003800000 */
[----:B-12---:R-:W-:Y:S01]  /*0760*/  UCGABAR_ARV ;  /* 0x00000000000079c7 */ /* 0x006fe20008000000 */
[----:B------:R-:W-:Y:S05]  /*0770*/  BRA `(.L_x_4) ;  /* 0x0000000000047947 */ /* 0x000fea0003800000 */
.L_x_3:
[----:B-12---:R-:W-:Y:S01]  /*0780*/  NOP ;  /* 0x0000000000007918 */ /* 0x006fe20000000000 */
.L_x_4:
[----:B------:R-:W1:Y:S01]  /*0790*/  LDC R2, c[0x0][0x65c] ;  /* 0x00019700ff027b82 */ /* 0x000e620000000800 */
[----:B------:R-:W-:Y:S02]  /*07a0*/  IMAD.U32 R6, RZ, RZ, UR8 ;  /* 0x00000008ff067e24 */ /* 0x000fe4000f8e00ff */
[----:B------:R-:W-:Y:S01]  /*07b0*/  IMAD.MOV.U32 R7, RZ, RZ, RZ ;  /* 0x000000ffff077224 */ /* 0x000fe200078e00ff */
[----:B-1----:R-:W-:-:S04]  /*07c0*/  ISETP.NE.AND P1, PT, R2, 0x1, PT ;  /* 0x000000010200780c */ /* 0x002fc80003f25270 */
[----:B------:R-:W-:-:S09]  /*07d0*/  P2R R5, PR, RZ, 0x2 ;  /* 0x00000002ff057803 */ /* 0x000fd20000000000 */
[----:B------:R-:W1:Y:S01]  /*07e0*/  @P1 LDC R17, c[0x0][0x10] ;  /* 0x00000400ff111b82 */ /* 0x000e620000000800 */
[----:B------:R-:W-:Y:S02]  /*07f0*/  @P1 IMAD.MOV.U32 R5, RZ, RZ, RZ ;  /* 0x000000ffff051224 */ /* 0x000fe400078e00ff */
[----:B------:R-:W-:-:S05]  /*0800*/  @P1 IMAD.MOV.U32 R13, RZ, RZ, RZ ;  /* 0x000000ffff0d1224 */ /* 0x000fca00078e00ff */
[----:B------:R-:W2:Y:S01]  /*0810*/  @!P1 LDC R11, c[0x0][0xc] ;  /* 0x00000300ff0b9b82 */ /* 0x000ea20000000800 */
[----:B-1----:R-:W-:-:S04]  /*0820*/  @P1 IMAD.WIDE.U32 R16, R17, UR8, R4 ;  /* 0x0000000811101c25 */ /* 0x002fc8000f8e0004 */
[----:B------:R-:W-:Y:S02]  /*0830*/  @P1 IMAD.IADD R17, R17, 0x1, R13 ;  /* 0x0000000111111824 */ /* 0x000fe400078e020d */
[----:B--2---:R-:W-:-:S04]  /*0840*/  @!P1 IMAD.WIDE.U32 R6, R4, R11, R6 ;  /* 0x0000000b04069225 */ /* 0x004fc800078e0006 */
[----:B------:R-:W-:Y:S02]  /*0850*/  @!P1 IMAD.MOV.U32 R16, RZ, RZ, R6 ;  /* 0x000000ffff109224 */ /* 0x000fe400078e0006 */
[----:B------:R-:W-:Y:S01]  /*0860*/  @!P1 IMAD.MOV.U32 R17, RZ, RZ, R7 ;  /* 0x000000ffff119224 */ /* 0x000fe200078e0007 */
[----:B------:R-:W-:Y:S06]  /*0870*/  @!P3 BRA `(.L_x_5) ;  /* 0x00000000000cb947 */ /* 0x000fec0003800000 */
[----:B------:R-:W-:Y:S01]  /*0880*/  UCGABAR_WAIT ;  /* 0x0000000000007dc7 */ /* 0x000fe20008000000 */
[----:B------:R-:W-:Y:S01]  /*0890*/  CCTL.IVALL ;  /* 0x00000000ff00798f */ /* 0x000fe20002000000 */
[----:B------:R-:W-:Y:S05]  /*08a0*/  BRA `(.L_x_6) ;  /* 0x0000000000047947 */ /* 0x000fea0003800000 */
.L_x_5:
[----:B------:R-:W-:Y:S06]  /*08b0*/  BAR.SYNC.DEFER_BLOCKING 0x0 ;  /* 0x0000000000007b1d */ /* 0x000fec0000010000 */
.L_x_6:
[----:B------:R-:W-:Y:S05]  /*08c0*/  @!P2 BRA `(.L_x_7) ;  /* 0x000000980060a947 */ /* 0x000fea0003800000 */
[----:B------:R-:W-:-:S13]  /*08d0*/  ISETP.GT.U32.AND P0, PT, R8, 0x1, PT ;  /* 0x000000010800780c */ /* 0x000fda0003f04070 */
[----:B0-----:R-:W-:Y:S05]  /*08e0*/  @P0 EXIT ;  /* 0x000000000000094d */ /* 0x001fea0003800000 */
[----:B------:R-:W-:Y:S01]  /*08f0*/  ULDC.64 UR4, c[0x0][0x650] ;  /* 0x0001940000047ab9 */ /* 0x000fe20000000a00 */
[----:B------:R-:W-:Y:S01]  /*0900*/  PRMT R0, RZ, 0x7610, R0 ;  /* 0x00007610ff007816 */ /* 0x000fe20000000000 */
[----:B------:R-:W-:Y:S01]  /*0910*/  IMAD.MOV.U32 R153, RZ, RZ, -0x1 ;  /* 0xffffffffff997424 */ /* 0x000fe200078e00ff */
[----:B------:R-:W-:Y:S01]  /*0920*/  ISETP.GE.U32.AND P0, PT, R16, UR4, PT ;  /* 0x0000000410007c0c */ /* 0x000fe2000bf06070 */
[----:B------:R-:W-:Y:S02]  /*0930*/  IMAD.MOV.U32 R152, RZ, RZ, -0x1 ;  /* 0xffffffffff987424 */ /* 0x000fe400078e00ff */
[----:B------:R-:W-:Y:S01]  /*0940*/  IMAD.MOV.U32 R23, RZ, RZ, -0x1 ;  /* 0xffffffffff177424 */ /* 0x000fe200078e00ff */
[----:B------:R-:W-:-:S13]  /*0950*/  ISETP.GE.U32.AND.EX P0, PT, R17, UR5, PT, P0 ;  /* 0x0000000511007c0c */ /* 0x000fda000bf06100 */
[----:B------:R-:W-:Y:S05]  /*0960*/  @P0 BRA `(.L_x_8) ;  /* 0x00000004002c0947 */ /* 0x000fea0003800000 */
[----:B------:R-:W0:Y:S01]  /*0970*/  LDC.64 R20, c[0x0][0x628] ;  /* 0x00018a00ff147b82 */ /* 0x000e220000000a00 */
[----:B------:R-:W-:Y:S02]  /*0980*/  IMAD.MOV.U32 R6, RZ, RZ, R16 ;  /* 0x000000ffff067224 */ /* 0x000fe400078e0010 */
[----:B------:R-:W-:-:S05]  /*0990*/  IMAD.MOV.U32 R7, RZ, RZ, R17 ;  /* 0x000000ffff077224 */ /* 0x000fca00078e0011 */
[----:B------:R-:W1:Y:S08]  /*09a0*/  LDC R0, c[0x0][0x630] ;  /* 0x00018c00ff007b82 */ /* 0x000e700000000800 */
[----:B------:R-:W2:Y:S01]  /*09b0*/  LDC.64 R24, c[0x0][0x620] ;  /* 0x00018800ff187b82 */ /* 0x000ea20000000a00 */
[----:B0-----:R-:W-:-:S04]  /*09c0*/  ISETP.NE.U32.AND P0, PT, R20, RZ, PT ;  /* 0x000000ff1400720c */ /* 0x001fc80003f05070 */
[----:B------:R-:W-:-:S13]  /*09d0*/  ISETP.NE.AND.EX P0, PT, R21, RZ, PT, P0 ;  /* 0x000000ff1500720c */ /* 0x000fda0003f05300 */
[----:B-12---:R-:W-:Y:S05]  /*09e0*/  @!P0 BRA `(.L_x_9) ;  /* 0x0000000000288947 */ /* 0x006fea0003800000 */
[----:B------:R-:W0:Y:S02]  /*09f0*/  LDC R13, c[0x0][0x634] ;  /* 0x00018d00ff0d7b82 */ /* 0x000e240000000800 */
[----:B0-----:R-:W-:-:S05]  /*0a00*/  IADD3 R13, P0, R16, R13, RZ ;  /* 0x0000000d100d7210 */ /* 0x001fca0007f1e0ff */
[----:B------:R-:W-:-:S04]  /*0a10*/  IMAD.X R15, RZ, RZ, R17, P0 ;  /* 0x000000ffff0f7224 */ /* 0x000fc800000e0611 */
[----:B------:R-:W-:-:S04]  /*0a20*/  IMAD.WIDE.U32 R6, R15, R20, RZ ;  /* 0x000000140f067225 */ /* 0x000fc800078e00ff */
[----:B------:R-:W-:-:S04]  /*0a30*/  IMAD.WIDE.U32 R10, P0, R13, R21, R6 ;  /* 0x000000150d0a7225 */ /* 0x000fc80007800006 */
[----:B------:R-:W-:-:S04]  /*0a40*/  IMAD.WIDE.U32 R6, R13, R20, RZ ;  /* 0x000000140d067225 */ /* 0x000fc800078e00ff */
[----:B------:R-:W-:Y:S01]  /*0a50*/  IMAD.X R13, RZ, RZ, RZ, P0 ;  /* 0x000000ffff0d7224 */ /* 0x000fe200000e06ff */
[----:B------:R-:W-:Y:S01]  /*0a60*/  IADD3 RZ, P0, R7, R10, RZ ;  /* 0x0000000a07ff7210 */ /* 0x000fe20007f1e0ff */
[----:B------:R-:W-:-:S04]  /*0a70*/  IMAD.MOV.U32 R12, RZ, RZ, R11 ;  /* 0x000000ffff0c7224 */ /* 0x000fc800078e000b */
[----:B------:R-:W-:-:S08]  /*0a80*/  IMAD.WIDE.U32.X R6, R15, R21, R12, P0 ;  /* 0x000000150f067225 */ /* 0x000fd000000e040c */
.L_x_9:
[----:B------:R-:W0:Y:S01]  /*0a90*/  LDC.64 R20, c[0x0][0x640] ;  /* 0x00019000ff147b82 */ /* 0x000e220000000a00 */
[--C-:B------:R-:W-:Y:S01]  /*0aa0*/  SHF.R.U64 R27, R6, R0, R7.reuse ;  /* 0x00000000061b7219 */ /* 0x100fe20000001207 */
[----:B------:R-:W-:Y:S01]  /*0ab0*/  IMAD R28, R9, R14, R4 ;  /* 0x0000000e091c7224 */ /* 0x000fe200078e0204 */
[----:B------:R-:W-:Y:S02]  /*0ac0*/  SHF.R.U32.HI R0, RZ, R0, R7 ;  /* 0x00000000ff007219 */ /* 0x000fe40000011607 */
[----:B------:R-:W-:-:S03]  /*0ad0*/  IADD3 R5, P0, RZ, -R27, RZ ;  /* 0x8000001bff057210 */ /* 0x000fc60007f1e0ff */
[----:B------:R-:W1:Y:S02]  /*0ae0*/  LDC R8, c[0x0][0x618] ;  /* 0x00018600ff087b82 */ /* 0x000e640000000800 */
[----:B------:R-:W-:-:S04]  /*0af0*/  IMAD.X R7, RZ, RZ, ~R0, P0 ;  /* 0x000000ffff077224 */ /* 0x000fc800000e0e00 */
[-C--:B------:R-:W-:Y:S02]  /*0b00*/  IMAD R0, R7, R24.reuse, RZ ;  /* 0x0000001807007224 */ /* 0x080fe400078e02ff */
[----:B------:R-:W2:Y:S01]  /*0b10*/  LDC R11, c[0x0][0x608] ;  /* 0x00018200ff0b7b82 */ /* 0x000ea20000000800 */
[----:B------:R-:W-:-:S04]  /*0b20*/  IMAD.WIDE.U32 R6, R5, R24, R16 ;  /* 0x0000001805067225 */ /* 0x000fc800078e0010 */
[----:B------:R-:W-:Y:S02]  /*0b30*/  IMAD R5, R5, R25, R0 ;  /* 0x0000001905057224 */ /* 0x000fe400078e0200 */
[----:B------:R-:W-:Y:S01]  /*0b40*/  IMAD.MOV.U32 R25, RZ, RZ, 0x1 ;  /* 0x00000001ff197424 */ /* 0x000fe200078e00ff */
[----:B------:R-:W3:Y:S01]  /*0b50*/  LDC R12, c[0x0][0x658] ;  /* 0x00019600ff0c7b82 */ /* 0x000ee20000000800 */
[----:B0-----:R-:W-:Y:S01]  /*0b60*/  ISETP.NE.U32.AND P0, PT, R20, RZ, PT ;  /* 0x000000ff1400720c */ /* 0x001fe20003f05070 */
[----:B------:R-:W-:Y:S02]  /*0b70*/  IMAD.IADD R5, R7, 0x1, R5 ;  /* 0x0000000107057824 */ /* 0x000fe400078e0205 */
[----:B------:R-:W-:Y:S01]  /*0b80*/  IMAD.MOV.U32 R7, RZ, RZ, -0x1 ;  /* 0xffffffffff077424 */ /* 0x000fe200078e00ff */
[----:B------:R-:W-:-:S03]  /*0b90*/  ISETP.NE.AND.EX P0, PT, R21, RZ, PT, P0 ;  /* 0x000000ff1500720c */ /* 0x000fc60003f05300 */
[----:B------:R-:W0:Y:S01]  /*0ba0*/  LDC R15, c[0x0][0x600] ;  /* 0x00018000ff0f7b82 */ /* 0x000e220000000800 */
[-CC-:B-1----:R-:W-:Y:S02]  /*0bb0*/  SHF.R.U64 R13, R6, R8.reuse, R5.reuse ;  /* 0x00000008060d7219 */ /* 0x182fe40000001205 */
[----:B------:R-:W-:-:S05]  /*0bc0*/  SHF.R.U32.HI R0, RZ, R8, R5 ;  /* 0x00000008ff007219 */ /* 0x000fca0000011605 */
[----:B------:R-:W1:Y:S01]  /*0bd0*/  LDC R23, c[0x0][0x648] ;  /* 0x00019200ff177b82 */ /* 0x000e620000000800 */
[-CC-:B--2---:R-:W-:Y:S02]  /*0be0*/  SHF.R.U64 R29, R13, R11.reuse, R0.reuse ;  /* 0x0000000b0d1d7219 */ /* 0x184fe40000001200 */
[----:B------:R-:W-:-:S05]  /*0bf0*/  SHF.R.U32.HI R5, RZ, R11, R0 ;  /* 0x0000000bff057219 */ /* 0x000fca0000011600 */
[----:B------:R-:W2:Y:S01]  /*0c00*/  LDC R24, c[0x0][0x638] ;  /* 0x00018e00ff187b82 */ /* 0x000ea20000000800 */
[-CC-:B---3--:R-:W-:Y:S02]  /*0c10*/  SHF.R.U64 R14, R29, R12.reuse, R5.reuse ;  /* 0x0000000c1d0e7219 */ /* 0x188fe40000001205 */
[-C--:B------:R-:W-:Y:S02]  /*0c20*/  SHF.L.U32 R0, R7, R12.reuse, RZ ;  /* 0x0000000c07007219 */ /* 0x080fe400000006ff */
[----:B------:R-:W-:Y:S01]  /*0c30*/  SHF.R.U32.HI R5, RZ, R12, R5 ;  /* 0x0000000cff057219 */ /* 0x000fe20000011605 */
[----:B------:R-:W-:Y:S01]  /*0c40*/  IMAD.MOV.U32 R4, RZ, RZ, R14 ;  /* 0x000000ffff047224 */ /* 0x000fe200078e000e */
[----:B------:R-:W-:Y:S01]  /*0c50*/  LOP3.LUT R10, RZ, R0, RZ, 0x33, !PT ;  /* 0x00000000ff0a7212 */ /* 0x000fe200078e33ff */
[----:B------:R-:W3:Y:S01]  /*0c60*/  LDC R26, c[0x0][0x610] ;  /* 0x00018400ff1a7b82 */ /* 0x000ee20000000800 */
[----:B------:R-:W-:Y:S05]  /*0c70*/  @!P0 BRA `(.L_x_10) ;  /* 0x0000000000288947 */ /* 0x000fea0003800000 */
[----:B------:R-:W4:Y:S02]  /*0c80*/  LDC R9, c[0x0][0x64c] ;  /* 0x00019300ff097b82 */ /* 0x000f240000000800 */
[----:B----4-:R-:W-:-:S05]  /*0c90*/  IADD3 R9, P0, R14, R9, RZ ;  /* 0x000000090e097210 */ /* 0x010fca0007f1e0ff */
        /* <DEDUP_REMOVED lines=8> */
.L_x_10:
[----:B-1----:R-:W-:Y:S01]  /*0d20*/  SHF.R.U64 R4, R4, R23, R5 ;  /* 0x0000001704047219 */ /* 0x002fe20000001205 */
[----:B0-----:R-:W-:Y:S01]  /*0d30*/  VIADD R6, R15, 0xffffffff ;  /* 0xffffffff0f067836 */ /* 0x001fe20000000000 */
[----:B------:R-:W-:Y:S01]  /*0d40*/  SHF.L.U32 R0, R25, R12, RZ ;  /* 0x0000000c19007219 */ /* 0x000fe200000006ff */
[----:B------:R-:W-:Y:S01]  /*0d50*/  IMAD.MOV.U32 R23, RZ, RZ, R27 ;  /* 0x000000ffff177224 */ /* 0x000fe200078e001b */
[----:B------:R-:W-:Y:S01]  /*0d60*/  LOP3.LUT R5, R29, R10, RZ, 0xc0, !PT ;  /* 0x0000000a1d057212 */ /* 0x000fe200078ec0ff */
[----:B------:R-:W-:Y:S01]  /*0d70*/  IMAD.MOV R7, RZ, RZ, -R4 ;  /* 0x000000ffff077224 */ /* 0x000fe200078e0a04 */
[----:B------:R-:W-:Y:S02]  /*0d80*/  SEL R3, R3, R28, !P1 ;  /* 0x0000001c03037207 */ /* 0x000fe40004800000 */
[----:B------:R-:W-:Y:S01]  /*0d90*/  LOP3.LUT R6, R13, R6, RZ, 0xc0, !PT ;  /* 0x000000060d067212 */ /* 0x000fe200078ec0ff */
[----:B------:R-:W-:Y:S02]  /*0da0*/  IMAD R4, R0, R4, R5 ;  /* 0x0000000400047224 */ /* 0x000fe400078e0205 */
[----:B--2---:R-:W-:-:S02]  /*0db0*/  IMAD R0, R7, R24, R14 ;  /* 0x0000001807007224 */ /* 0x004fc400078e020e */
[----:B---3--:R-:W-:Y:S02]  /*0dc0*/  IMAD R3, R4, R26, R3 ;  /* 0x0000001a04037224 */ /* 0x008fe400078e0203 */
[----:B------:R-:W-:Y:S02]  /*0dd0*/  IMAD.MOV.U32 R5, RZ, RZ, 0x1 ;  /* 0x00000001ff057424 */ /* 0x000fe400078e00ff */
[----:B------:R-:W-:-:S03]  /*0de0*/  IMAD R4, R0, R15, R6 ;  /* 0x0000000f00047224 */ /* 0x000fc600078e0206 */
[----:B------:R-:W-:Y:S02]  /*0df0*/  PRMT R0, R5, 0x7610, R0 ;  /* 0x0000761005007816 */ /* 0x000fe40000000000 */
[----:B------:R-:W-:Y:S02]  /*0e00*/  SEL R152, R4, R3, !P1 ;  /* 0x0000000304987207 */ /* 0x000fe40004800000 */
[----:B------:R-:W-:-:S07]  /*0e10*/  SEL R153, R3, R4, !P1 ;  /* 0x0000000403997207 */ /* 0x000fce0004800000 */
.L_x_8:
[----:B------:R-:W-:-:S08]  /*0e20*/  NOP ;  /* 0x0000000000007918 */ /* 0x000fd00000000000 */
[----:B------:R-:W0:Y:S02]  /*0e30*/  USETMAXREG.TRY_ALLOC.CTAPOOL UP0, 0xe8 ;  /* 0x000000e8000079c8 */ /* 0x000e240008000600 */
[----:B0-----:R-:W-:-:S13]  /*0e40*/  PLOP3.LUT P0, PT, PT, PT, UP0, 0x80, 0x0 ;  /* 0x000000000000781c */ /* 0x001fda0003f0f008 */
[----:B------:R-:W-:Y:S05]  /*0e50*/  @!P0 BRA `(.L_x_8) ;  /* 0xfffffffc00f08947 */ /* 0x000fea000383ffff */
[----:B------:R-:W-:Y:S01]  /*0e60*/  ULDC.64 UR4, c[0x0][0x598] ;  /* 0x0001660000047ab9 */ /* 0x000fe20000000a00 */
[----:B------:R-:W-:Y:S01]  /*0e70*/  ULDC.64 UR36, c[0x0][0x208] ;  /* 0x0000820000247ab9 */ /* 0x000fe20000000a00 */
[----:B------:R-:W-:-:S04]  /*0e80*/  ISETP.NE.U32.AND P0, PT, RZ, UR4, PT ;  /* 0x00000004ff007c0c */ /* 0x000fc8000bf05070 */
[----:B------:R-:W-:-:S13]  /*0e90*/  ISETP.NE.AND.EX P0, PT, RZ, UR5, PT, P0 ;  /* 0x00000005ff007c0c */ /* 0x000fda000bf05300 */
[----:B------:R-:W-:Y:S05]  /*0ea0*/  @!P0 BRA `(.L_x_11) ;  /* 0x00000000001c8947 */ /* 0x000fea0003800000 */
[----:B------:R-:W0:Y:S02]  /*0eb0*/  LDC.64 R4, c[0x0][0x598] ;  /* 0x00016600ff047b82 */ /* 0x000e240000000a00 */
[----:B0-----:R-:W2:Y:S02]  /*0ec0*/  LDG.E.64 R4, desc[UR36][R4.64] ;  /* 0x0000002404047981 */ /* 0x001ea4000c1e1b00 */
[----:B--2---:R-:W-:-:S04]  /*0ed0*/  ISETP.NE.U32.AND P0, PT, R4, RZ, PT ;  /* 0x000000ff0400720c */ /* 0x004fc80003f05070 */
[----:B------:R-:W-:-:S13]  /*0ee0*/  ISETP.NE.AND.EX P0, PT, R5, RZ, PT, P0 ;  /* 0x000000ff0500720c */ /* 0x000fda0003f05300 */
[----:B------:R-:W-:Y:S05]  /*0ef0*/  @!P0 BRA `(.L_x_11) ;  /* 0x0000000000088947 */ /* 0x000fea0003800000 */
[----:B------:R0:W5:Y:S01]  /*0f00*/  LD.E R154, desc[UR36][R4.64] ;  /* 0x00000024049a7980 */ /* 0x000162000c101900 */
[----:B------:R-:W-:Y:S05]  /*0f10*/  BRA `(.L_x_12) ;  /* 0x0000000000247947 */ /* 0x000fea0003800000 */
.L_x_11:
[----:B------:R-:W-:Y:S02]  /*0f20*/  ULDC.64 UR4, c[0x0][0x588] ;  /* 0x0001620000047ab9 */ /* 0x000fe40000000a00 */
[----:B------:R-:W-:-:S04]  /*0f30*/  ISETP.NE.U32.AND P0, PT, RZ, UR4, PT ;  /* 0x00000004ff007c0c */ /* 0x000fc8000bf05070 */
[----:B------:R-:W-:-:S13]  /*0f40*/  ISETP.NE.AND.EX P0, PT, RZ, UR5, PT, P0 ;  /* 0x00000005ff007c0c */ /* 0x000fda000bf05300 */
[----:B------:R-:W-:Y:S05]  /*0f50*/  @!P0 BRA `(.L_x_13) ;  /* 0x00000000000c8947 */ /* 0x000fea0003800000 */
[----:B------:R-:W0:Y:S02]  /*0f60*/  LDC.64 R154, c[0x0][0x588] ;  /* 0x00016200ff9a7b82 */ /* 0x000e240000000a00 */
[----:B0-----:R1:W5:Y:S01]  /*0f70*/  LDG.E R154, desc[UR36][R154.64] ;  /* 0x000000249a9a7981 */ /* 0x001362000c1e1900 */
[----:B------:R-:W-:Y:S05]  /*0f80*/  BRA `(.L_x_12) ;  /* 0x0000000000087947 */ /* 0x000fea0003800000 */
.L_x_13:
[----:B------:R-:W-:Y:S02]  /*0f90*/  ULDC UR4, c[0x0][0x580] ;  /* 0x0001600000047ab9 */ /* 0x000fe40000000800 */
[----:B------:R-:W-:-:S07]  /*0fa0*/  IMAD.U32 R154, RZ, RZ, UR4 ;  /* 0x00000004ff9a7e24 */ /* 0x000fce000f8e00ff */
.L_x_12:
[----:B------:R-:W-:Y:S02]  /*0fb0*/  ULDC.64 UR4, c[0x0][0x5a0] ;  /* 0x0001680000047ab9 */ /* 0x000fe40000000a00 */
[----:B------:R-:W-:-:S04]  /*0fc0*/  ISETP.NE.U32.AND P0, PT, RZ, UR4, PT ;  /* 0x00000004ff007c0c */ /* 0x000fc8000bf05070 */
[----:B------:R-:W-:-:S13]  /*0fd0*/  ISETP.NE.AND.EX P0, PT, RZ, UR5, PT, P0 ;  /* 0x00000005ff007c0c */ /* 0x000fda000bf05300 */
[----:B------:R-:W-:Y:S05]  /*0fe0*/  @!P0 BRA `(.L_x_14) ;  /* 0x00000000001c8947 */ /* 0x000fea0003800000 */
[----:B0-----:R-:W0:Y:S02]  /*0ff0*/  LDC.64 R4, c[0x0][0x5a0] ;  /* 0x00016800ff047b82 */ /* 0x001e240000000a00 */
[----:B0-----:R-:W2:Y:S02]  /*1000*/  LDG.E.64 R4, desc[UR36][R4.64] ;  /* 0x0000002404047981 */ /* 0x001ea4000c1e1b00 */
[----:B--2---:R-:W-:-:S04]  /*1010*/  ISETP.NE.U32.AND P0, PT, R4, RZ, PT ;  /* 0x000000ff0400720c */ /* 0x004fc80003f05070 */
[----:B------:R-:W-:-:S13]  /*1020*/  ISETP.NE.AND.EX P0, PT, R5, RZ, PT, P0 ;  /* 0x000000ff0500720c */ /* 0x000fda0003f05300 */
[----:B------:R-:W-:Y:S05]  /*1030*/  @!P0 BRA `(.L_x_14) ;  /* 0x0000000000088947 */ /* 0x000fea0003800000 */
[----:B-1----:R0:W5:Y:S01]  /*1040*/  LD.E R155, desc[UR36][R4.64] ;  /* 0x00000024049b7980 */ /* 0x002162000c101900 */
[----:B------:R-:W-:Y:S05]  /*1050*/  BRA `(.L_x_15) ;  /* 0x0000000000247947 */ /* 0x000fea0003800000 */
.L_x_14:
[----:B------:R-:W-:Y:S02]  /*1060*/  ULDC.64 UR4, c[0x0][0x590] ;  /* 0x0001640000047ab9 */ /* 0x000fe40000000a00 */
[----:B------:R-:W-:-:S04]  /*1070*/  ISETP.NE.U32.AND P0, PT, RZ, UR4, PT ;  /* 0x00000004ff007c0c */ /* 0x000fc8000bf05070 */
[----:B------:R-:W-:-:S13]  /*1080*/  ISETP.NE.AND.EX P0, PT, RZ, UR5, PT, P0 ;  /* 0x00000005ff007c0c */ /* 0x000fda000bf05300 */
[----:B------:R-:W-:Y:S05]  /*1090*/  @!P0 BRA `(.L_x_16) ;  /* 0x00000000000c8947 */ /* 0x000fea0003800000 */
[----:B0-----:R-:W1:Y:S02]  /*10a0*/  LDC.64 R4, c[0x0][0x590] ;  /* 0x00016400ff047b82 */ /* 0x001e640000000a00 */
[----:B-1----:R1:W5:Y:S01]  /*10b0*/  LDG.E R155, desc[UR36][R4.64] ;  /* 0x00000024049b7981 */ /* 0x002362000c1e1900 */
[----:B------:R-:W-:Y:S05]  /*10c0*/  BRA `(.L_x_15) ;  /* 0x0000000000087947 */ /* 0x000fea0003800000 */
.L_x_16:
[----:B------:R-:W-:Y:S02]  /*10d0*/  ULDC UR4, c[0x0][0x584] ;  /* 0x0001610000047ab9 */ /* 0x000fe40000000800 */
[----:B-1----:R-:W-:-:S07]  /*10e0*/  IMAD.U32 R155, RZ, RZ, UR4 ;  /* 0x00000004ff9b7e24 */ /* 0x002fce000f8e00ff */
.L_x_15:
[----:B------:R-:W-:-:S13]  /*10f0*/  LOP3.LUT P0, RZ, R0, 0xff, RZ, 0xc0, !PT ;  /* 0x000000ff00ff7812 */ /* 0x000fda000780c0ff */
[----:B------:R-:W-:Y:S05]  /*1100*/  @!P0 EXIT ;  /* 0x000000000000894d */ /* 0x000fea0003800000 */
[----:B------:R-:W-:Y:S01]  /*1110*/  ULDC UR4, c[0x0][0x28c] ;  /* 0x0000a30000047ab9 */ /* 0x000fe20000000800 */
[----:B------:R-:W-:Y:S01]  /*1120*/  LOP3.LUT R157, R19, 0x1, RZ, 0xfc, !PT ;  /* 0x00000001139d7812 */ /* 0x000fe200078efcff */
[----:B------:R-:W-:Y:S01]  /*1130*/  UIADD3 UR4, UR4, 0x1f, URZ ;  /* 0x0000001f04047890 */ /* 0x000fe2000fffe03f */
[----:B------:R-:W-:Y:S01]  /*1140*/  UMOV UR38, URZ ;  /* 0x0000003f00267c82 */ /* 0x000fe20008000000 */
[----:B------:R-:W-:Y:S02]  /*1150*/  UMOV UR39, URZ ;  /* 0x0000003f00277c82 */ /* 0x000fe40008000000 */
[----:B------:R-:W-:-:S04]  /*1160*/  USHF.R.S32.HI UR5, URZ, 0x1f, UR4 ;  /* 0x0000001f3f057899 */ /* 0x000fc80008011404 */
[----:B------:R-:W-:-:S04]  /*1170*/  ULEA.HI UR5, UR5, UR4, URZ, 0x5 ;  /* 0x0000000405057291 */ /* 0x000fc8000f8f283f */
[----:B------:R-:W-:-:S12]  /*1180*/  USHF.R.S32.HI UR40, URZ, 0x5, UR5 ;  /* 0x000000053f287899 */ /* 0x000fd80008011405 */
.L_x_290:
[----:B------:R-:W-:Y:S01]  /*1190*/  LOP3.LUT R0, R18, 0x80, RZ, 0xc0, !PT ;  /* 0x0000008012007812 */ /* 0x000fe200078ec0ff */
[----:B--2---:R-:W2:Y:S01]  /*11a0*/  S2UR UR7, SR_CgaCtaId ;  /* 0x00000000000779c3 */ /* 0x004ea20000008800 */
[----:B------:R-:W-:Y:S02]  /*11b0*/  UMOV UR6, 0x400 ;  /* 0x0000040000067882 */ /* 0x000fe40000000000 */
[----:B------:R-:W-:-:S06]  /*11c0*/  SHF.R.U32.HI R0, RZ, 0x7, R0 ;  /* 0x00000007ff007819 */ /* 0x000fcc0000011600 */
[----:B---3--:R-:W3:Y:S01]  /*11d0*/  SHFL.IDX PT, R0, R0, RZ, 0x1f ;  /* 0x00001fff00007589 */ /* 0x008ee200000e0000 */
[----:B--2---:R-:W-:Y:S01]  /*11e0*/  ULEA UR6, UR7, UR6, 0x18 ;  /* 0x0000000607067291 */ /* 0x004fe2000f8ec03f */
[----:B---3--:R-:W-:-:S13]  /*11f0*/  R2UR UR4, R0 ;  /* 0x00000000000472ca */ /* 0x008fda00000e0000 */
[----:B------:R-:W-:-:S04]  /*1200*/  ULEA.HI UR5, UR4, UR4, URZ, 0x1 ;  /* 0x0000000404057291 */ /* 0x000fc8000f8f083f */
[----:B------:R-:W-:-:S04]  /*1210*/  ULOP3.LUT UR5, UR5, 0x7fffe, URZ, 0xc0, !UPT ;  /* 0x0007fffe05057892 */ /* 0x000fc8000f8ec03f */
[----:B------:R-:W-:-:S03]  /*1220*/  UIADD3 UR5, UR4, -UR5, URZ ;  /* 0x8000000504057290 */ /* 0x000fc6000fffe03f */
[----:B------:R-:W-:Y:S01]  /*1230*/  ULDC UR4, c[0x0][0x28c] ;  /* 0x0000a30000047ab9 */ /* 0x000fe20000000800 */
[----:B------:R-:W-:Y:S01]  /*1240*/  ULEA UR5, UR5, UR6, 0xd ;  /* 0x0000000605057291 */ /* 0x000fe2000f8e683f */
[----:B------:R-:W-:-:S03]  /*1250*/  ISETP.LT.AND P0, PT, RZ, UR4, PT ;  /* 0x00000004ff007c0c */ /* 0x000fc6000bf01270 */
[----:B------:R-:W-:-:S04]  /*1260*/  UIADD3 UR5, UR5, 0x100, URZ ;  /* 0x0000010005057890 */ /* 0x000fc8000fffe03f */
[----:B------:R-:W-:-:S04]  /*1270*/  USHF.R.U32.HI UR5, URZ, 0x4, UR5 ;  /* 0x000000043f057899 */ /* 0x000fc80008011605 */
[----:B------:R-:W-:Y:S02]  /*1280*/  ULOP3.LUT UR41, UR5, 0x3fff, URZ, 0xc0, !UPT ;  /* 0x00003fff05297892 */ /* 0x000fe4000f8ec03f */
[----:B-1--4-:R-:W-:Y:S10]  /*1290*/  @P0 BRA `(.L_x_17) ;  /* 0x0000000000400947 */ /* 0x012ff40003800000 */
[----:B------:R-:W-:Y:S01]  /*12a0*/  MOV R0, 0x0 ;  /* 0x0000000000007802 */ /* 0x000fe20000000f00 */
[----:B------:R-:W-:Y:S01]  /*12b0*/  ULDC.64 UR4, c[0x4][0x68] ;  /* 0x01001a0000047ab9 */ /* 0x000fe20000000a00 */
[----:B------:R-:W-:Y:S01]  /*12c0*/  ULDC.64 UR6, c[0x4][0x8] ;  /* 0x0100020000067ab9 */ /* 0x000fe20000000a00 */
[----:B01----:R-:W-:Y:S01]  /*12d0*/  IMAD.U32 R4, RZ, RZ, UR4 ;  /* 0x00000004ff047e24 */ /* 0x003fe2000f8e00ff */
[----:B------:R0:W1:Y:S01]  /*12e0*/  LDC.64 R14, c[0x4][R0] ;  /* 0x01000000000e7b82 */ /* 0x0000620000000a00 */
[----:B------:R-:W-:Y:S01]  /*12f0*/  IMAD.U32 R5, RZ, RZ, UR5 ;  /* 0x00000005ff057e24 */ /* 0x000fe2000f8e00ff */
[----:B------:R-:W-:Y:S01]  /*1300*/  ULDC.64 UR4, c[0x4][0x70] ;  /* 0x01001c0000047ab9 */ /* 0x000fe20000000a00 */
[----:B------:R-:W-:Y:S02]  /*1310*/  IMAD.U32 R10, RZ, RZ, UR6 ;  /* 0x00000006ff0a7e24 */ /* 0x000fe4000f8e00ff */
[----:B------:R-:W-:Y:S02]  /*1320*/  IMAD.U32 R6, RZ, RZ, UR4 ;  /* 0x00000004ff067e24 */ /* 0x000fe4000f8e00ff */
[----:B------:R-:W-:-:S02]  /*1330*/  IMAD.U32 R7, RZ, RZ, UR5 ;  /* 0x00000005ff077e24 */ /* 0x000fc4000f8e00ff */
[----:B------:R-:W-:Y:S02]  /*1340*/  IMAD.U32 R11, RZ, RZ, UR7 ;  /* 0x00000007ff0b7e24 */ /* 0x000fe4000f8e00ff */
[----:B------:R-:W-:Y:S02]  /*1350*/  IMAD.MOV.U32 R8, RZ, RZ, 0x1e1 ;  /* 0x000001e1ff087424 */ /* 0x000fe400078e00ff */
[----:B------:R-:W-:Y:S02]  /*1360*/  IMAD.MOV.U32 R12, RZ, RZ, 0x1 ;  /* 0x00000001ff0c7424 */ /* 0x000fe400078e00ff */
[----:B0-----:R-:W-:-:S07]  /*1370*/  IMAD.MOV.U32 R13, RZ, RZ, RZ ;  /* 0x000000ffff0d7224 */ /* 0x001fce00078e00ff */
[----:B------:R-:W-:-:S07]  /*1380*/  LEPC R20, `(.L_x_17) ;  /* 0x000000001014794e */ /* 0x000fce0000000000 */
[----:B-1---5:R-:W-:Y:S05]  /*1390*/  CALL.ABS.NOINC R14 ;  /* 0x000000000e007343 */ /* 0x022fea0003c00000 */
.L_x_17:
[----:B------:R-:W-:-:S13]  /*13a0*/  ISETP.NE.AND P0, PT, R157, 0x3, PT ;  /* 0x000000039d00780c */ /* 0x000fda0003f05270 */
[----:B------:R-:W-:Y:S05]  /*13b0*/  @!P0 BRA `(.L_x_18) ;  /* 0x0000000000048947 */ /* 0x000fea0003800000 */
[----:B------:R-:W-:Y:S01]  /*13c0*/  BPT.TRAP 0x1 ;  /* 0x000000040000795c */ /* 0x000fe20000300000 */
.L_x_18:
[----:B------:R-:W2:Y:S01]  /*13d0*/  S2UR UR5, SR_CgaCtaId ;  /* 0x00000000000579c3 */ /* 0x000ea20000008800 */
[----:B------:R-:W-:Y:S01]  /*13e0*/  UMOV UR4, 0x400 ;  /* 0x0000040000047882 */ /* 0x000fe20000000000 */
[----:B------:R-:W-:Y:S02]  /*13f0*/  IMAD.U32 R0, RZ, RZ, UR38 ;  /* 0x00000026ff007e24 */ /* 0x000fe4000f8e00ff */
[----:B------:R-:W-:-:S03]  /*1400*/  IMAD.U32 R3, RZ, RZ, UR39 ;  /* 0x00000027ff037e24 */ /* 0x000fc6000f8e00ff */
[----:B------:R-:W-:Y:S01]  /*1410*/  SHF.L.U32 R0, R0, 0x1f, RZ ;  /* 0x0000001f00007819 */ /* 0x000fe200000006ff */
[----:B--2---:R-:W-:-:S06]  /*1420*/  ULEA UR4, UR5, UR4, 0x18 ;  /* 0x0000000405047291 */ /* 0x004fcc000f8ec03f */
[----:B------:R-:W-:-:S04]  /*1430*/  IMAD.U32 R6, RZ, RZ, UR4 ;  /* 0x00000004ff067e24 */ /* 0x000fc8000f8e00ff */
[----:B------:R-:W-:-:S04]  /*1440*/  IMAD R3, R3, 0x8, R6 ;  /* 0x0000000803037824 */ /* 0x000fc800078e0206 */
[----:B------:R2:W3:Y:S01]  /*1450*/  SYNCS.PHASECHK.TRANS64.TRYWAIT P1, [R3+URZ], R0 ;  /* 0x00000000030075a7 */ /* 0x0004e2000802017f */
[----:B------:R-:W-:Y:S05]  /*1460*/  @!P0 BRA `(.L_x_19) ;  /* 0x0000000000048947 */ /* 0x000fea0003800000 */
[----:B------:R-:W-:Y:S01]  /*1470*/  BPT.TRAP 0x1 ;  /* 0x000000040000795c */ /* 0x000fe20000300000 */
.L_x_19:
[----:B---3--:R-:W-:Y:S05]  /*1480*/  @P1 BRA `(.L_x_20) ;  /* 0x0000000000081947 */ /* 0x008fea0003800000 */
[----:B------:R-:W3:Y:S02]  /*1490*/  SYNCS.PHASECHK.TRANS64.TRYWAIT P1, [R3+URZ], R0 ;  /* 0x00000000030075a7 */ /* 0x000ee4000802017f */
[----:B---3--:R-:W-:Y:S05]  /*14a0*/  @!P1 BRA `(.L_x_21) ;  /* 0x000000a000d49947 */ /* 0x008fea0003800000 */
.L_x_20:
[----:B------:R-:W-:-:S04]  /*14b0*/  UISETP.LT.AND UP0, UPT, UR40, 0x1, UPT ;  /* 0x000000012800788c */ /* 0x000fc8000bf01270 */
[----:B------:R-:W-:-:S06]  /*14c0*/  USEL UR4, UR40, 0x1, UP0 ;  /* 0x0000000128047887 */ /* 0x000fcc0008000000 */
[----:B--23--:R-:W-:Y:S01]  /*14d0*/  IMAD.U32 R0, RZ, RZ, UR4 ;  /* 0x00000004ff007e24 */ /* 0x00cfe2000f8e00ff */
[----:B------:R-:W-:Y:S05]  /*14e0*/  WARPSYNC.ALL ;  /* 0x0000000000007948 */ /* 0x000fea0003800000 */
[----:B------:R-:W-:-:S04]  /*14f0*/  IADD3 R0, -R0, UR40, RZ ;  /* 0x0000002800007c10 */ /* 0x000fc8000fffe1ff */
[----:B------:R-:W-:Y:S02]  /*1500*/  ISETP.GE.AND P1, PT, R0, 0x1, PT ;  /* 0x000000010000780c */ /* 0x000fe40003f26270 */
[----:B------:R-:W-:Y:S01]  /*1510*/  R2UR UR4, R6 ;  /* 0x00000000060472ca */ /* 0x000fe200000e0000 */
[----:B------:R-:W-:Y:S01]  /*1520*/  WARPGROUP.ARRIVE ;  /* 0x00000000000079c5 */ /* 0x000fe20000000000 */
[----:B------:R-:W-:Y:S01]  /*1530*/  UMOV UR9, 0x40000040 ;  /* 0x4000004000097882 */ /* 0x000fe20000000000 */
[----:B------:R-:W-:-:S10]  /*1540*/  UMOV UR11, 0x40000040 ;  /* 0x40000040000b7882 */ /* 0x000fd40000000000 */
[----:B------:R-:W-:-:S04]  /*1550*/  UIADD3 UR4, UR4, 0x10100, URZ ;  /* 0x0001010004047890 */ /* 0x000fc8000fffe03f */
[----:B------:R-:W-:-:S04]  /*1560*/  USHF.R.U32.HI UR4, URZ, 0x4, UR4 ;  /* 0x000000043f047899 */ /* 0x000fc80008011604 */
[----:B------:R-:W-:Y:S02]  /*1570*/  ULOP3.LUT UR5, UR4, 0x3fff, URZ, 0xc0, !UPT ;  /* 0x00003fff04057892 */ /* 0x000fe4000f8ec03f */
[----:B------:R-:W-:Y:S02]  /*1580*/  ULOP3.LUT UR4, UR41, 0x10000, URZ, 0xfc, !UPT ;  /* 0x0001000029047892 */ /* 0x000fe4000f8efc3f */
[----:B------:R-:W-:Y:S02]  /*1590*/  ULOP3.LUT UR5, UR5, 0x10000, URZ, 0xfc, !UPT ;  /* 0x0001000005057892 */ /* 0x000fe4000f8efc3f */
[----:B------:R-:W-:Y:S02]  /*15a0*/  ULEA UR6, UR39, UR4, 0xa ;  /* 0x0000000427067291 */ /* 0x000fe4000f8e503f */
[----:B------:R-:W-:-:S05]  /*15b0*/  ULEA UR7, UR39, UR5, 0xb ;  /* 0x0000000527077291 */ /* 0x000fca000f8e583f */
[----:B------:R-:W-:Y:S02]  /*15c0*/  UMOV UR8, UR6 ;  /* 0x0000000600087c82 */ /* 0x000fe40008000000 */
[----:B------:R-:W-:Y:S02]  /*15d0*/  UMOV UR10, UR7 ;  /* 0x00000007000a7c82 */ /* 0x000fe40008000000 */
[----:B------:R-:W-:Y:S01]  /*15e0*/  HGMMA.64x256x8.F32.TF32 R24, gdesc[UR8], RZ, !UPT, gsb0 ;  /* 0x07e00000081879f0 */ /* 0x000fe2000c0028ff */
[----:B------:R-:W-:Y:S02]  /*15f0*/  UIADD3 UR8, UR6, 0x2, URZ ;  /* 0x0000000206087890 */ /* 0x000fe4000fffe03f */
[----:B------:R-:W-:Y:S01]  /*1600*/  UIADD3 UR10, UR7, 0x2, URZ ;  /* 0x00000002070a7890 */ /* 0x000fe2000fffe03f */
[----:B------:R-:W-:Y:S01]  /*1610*/  UMOV UR9, 0x40000040 ;  /* 0x4000004000097882 */ /* 0x000fe20000000000 */
[----:B------:R-:W-:Y:S01]  /*1620*/  UMOV UR11, 0x40000040 ;  /* 0x40000040000b7882 */ /* 0x000fe20000000000 */
[----:B------:R-:W-:-:S02]  /*1630*/  WARPGROUP.DEPBAR.LE gsb0, 0x0 ;  /* 0x00008000000079c5 */ /* 0x000fc40000010000 */
[----:B------:R-:W-:-:S15]  /*1640*/  WARPGROUP.ARRIVE ;  /* 0x00000000000079c5 */ /* 0x000fde0000000000 */
[----:B------:R-:W-:-:S05]  /*1650*/  NOP ;  /* 0x0000000000007918 */ /* 0x000fca0000000000 */
[----:B------:R-:W-:Y:S01]  /*1660*/  HGMMA.64x256x8.F32.TF32 R24, gdesc[UR8], R24, gsb0 ;  /* 0x07e00000081879f0 */ /* 0x000fe20008002818 */
[----:B------:R-:W-:Y:S02]  /*1670*/  UIADD3 UR8, UR6, 0x4, URZ ;  /* 0x0000000406087890 */ /* 0x000fe4000fffe03f */
[----:B------:R-:W-:Y:S01]  /*1680*/  UIADD3 UR10, UR7, 0x4, URZ ;  /* 0x00000004070a7890 */ /* 0x000fe2000fffe03f */
[----:B------:R-:W-:Y:S01]  /*1690*/  UMOV UR9, 0x40000040 ;  /* 0x4000004000097882 */ /* 0x000fe20000000000 */
[----:B------:R-:W-:Y:S01]  /*16a0*/  UMOV UR11, 0x40000040 ;  /* 0x40000040000b7882 */ /* 0x000fe20000000000 */
[----:B------:R-:W-:Y:S02]  /*16b0*/  WARPGROUP.DEPBAR.LE gsb0, 0x0 ;  /* 0x00008000000079c5 */ /* 0x000fe40000010000 */
        /* <DEDUP_REMOVED lines=10> */
[----:B------:R-:W-:Y:S03]  /*1760*/  HGMMA.64x256x8.F32.TF32 R24, gdesc[UR8], R24, gsb0 ;  /* 0x07e00000081879f0 */ /* 0x000fe60008002818 */
[----:B------:R-:W-:Y:S02]  /*1770*/  WARPGROUP.DEPBAR.LE gsb0, 0x0 ;  /* 0x00008000000079c5 */ /* 0x000fe40000010000 */
[----:B------:R-:W-:Y:S05]  /*1780*/  @!P1 BRA `(.L_x_22) ;  /* 0x0000000400309947 */ /* 0x000fea0003800000 */
[----:B------:R-:W-:Y:S02]  /*1790*/  UIADD3 UR6, UR39, 0x1, URZ ;  /* 0x0000000127067890 */ /* 0x000fe4000fffe03f */
[----:B------:R-:W-:Y:S02]  /*17a0*/  IMAD.U32 R3, RZ, RZ, UR39 ;  /* 0x00000027ff037e24 */ /* 0x000fe4000f8e00ff */
[----:B------:R-:W-:-:S04]  /*17b0*/  UISETP.NE.AND UP0, UPT, UR6, 0x4, UPT ;  /* 0x000000040600788c */ /* 0x000fc8000bf05270 */
[----:B------:R-:W-:Y:S02]  /*17c0*/  USEL UR7, URZ, 0x1, UP0 ;  /* 0x000000013f077887 */ /* 0x000fe40008000000 */
[----:B------:R-:W-:Y:S02]  /*17d0*/  USEL UR6, UR6, URZ, UP0 ;  /* 0x0000003f06067287 */ /* 0x000fe40008000000 */
[----:B------:R-:W-:-:S06]  /*17e0*/  ULOP3.LUT UR7, UR38, UR7, URZ, 0x3c, !UPT ;  /* 0x0000000726077292 */ /* 0x000fcc000f8e3c3f */
[----:B------:R-:W-:-:S07]  /*17f0*/  IMAD.U32 R7, RZ, RZ, UR7 ;  /* 0x00000007ff077e24 */ /* 0x000fce000f8e00ff */
.L_x_29:
[----:B------:R-:W-:Y:S05]  /*1800*/  @!P0 BRA `(.L_x_23) ;  /* 0x0000000000048947 */ /* 0x000fea0003800000 */
[----:B------:R-:W-:Y:S01]  /*1810*/  BPT.TRAP 0x1 ;  /* 0x000000040000795c */ /* 0x000fe20000300000 */
.L_x_23:
[----:B------:R-:W2:Y:S01]  /*1820*/  S2UR UR8, SR_CgaCtaId ;  /* 0x00000000000879c3 */ /* 0x000ea20000008800 */
[----:B------:R-:W-:Y:S01]  /*1830*/  UMOV UR7, 0x400 ;  /* 0x0000040000077882 */ /* 0x000fe20000000000 */
[----:B01----:R-:W-:Y:S01]  /*1840*/  IMAD.U32 R5, RZ, RZ, UR6 ;  /* 0x00000006ff057e24 */ /* 0x003fe2000f8e00ff */
[----:B------:R-:W-:Y:S01]  /*1850*/  SHF.L.U32 R4, R7, 0x1f, RZ ;  /* 0x0000001f07047819 */ /* 0x000fe200000006ff */
[----:B--2---:R-:W-:-:S06]  /*1860*/  ULEA UR7, UR8, UR7, 0x18 ;  /* 0x0000000708077291 */ /* 0x004fcc000f8ec03f */
[----:B------:R-:W-:-:S04]  /*1870*/  IMAD.U32 R6, RZ, RZ, UR7 ;  /* 0x00000007ff067e24 */ /* 0x000fc8000f8e00ff */
[----:B------:R-:W-:-:S04]  /*1880*/  IMAD R5, R5, 0x8, R6 ;  /* 0x0000000805057824 */ /* 0x000fc800078e0206 */
[----:B------:R0:W1:Y:S01]  /*1890*/  SYNCS.PHASECHK.TRANS64.TRYWAIT P1, [R5+URZ], R4 ;  /* 0x00000004050075a7 */ /* 0x000062000802017f */
[----:B------:R-:W-:Y:S05]  /*18a0*/  @!P0 BRA `(.L_x_24) ;  /* 0x0000000000048947 */ /* 0x000fea0003800000 */
[----:B------:R-:W-:Y:S01]  /*18b0*/  BPT.TRAP 0x1 ;  /* 0x000000040000795c */ /* 0x000fe20000300000 */
.L_x_24:
[----:B-1----:R-:W-:Y:S05]  /*18c0*/  @P1 BRA `(.L_x_25) ;  /* 0x0000000000081947 */ /* 0x002fea0003800000 */
[----:B------:R-:W1:Y:S02]  /*18d0*/  SYNCS.PHASECHK.TRANS64.TRYWAIT P1, [R5+URZ], R4 ;  /* 0x00000004050075a7 */ /* 0x000e64000802017f */
[----:B-1----:R-:W-:Y:S05]  /*18e0*/  @!P1 BRA `(.L_x_26) ;  /* 0x0000009c00d89947 */ /* 0x002fea0003800000 */
.L_x_25:
[----:B------:R-:W-:Y:S01]  /*18f0*/  ULEA UR7, UR6, UR4, 0xa ;  /* 0x0000000406077291 */ /* 0x000fe2000f8e503f */
[----:B------:R-:W-:Y:S01]  /*1900*/  WARPGROUP.ARRIVE ;  /* 0x00000000000079c5 */ /* 0x000fe20000000000 */
[----:B------:R-:W-:Y:S01]  /*1910*/  ULEA UR12, UR6, UR5, 0xb ;  /* 0x00000005060c7291 */ /* 0x000fe2000f8e583f */
[----:B------:R-:W-:Y:S01]  /*1920*/  UMOV UR9, 0x40000040 ;  /* 0x4000004000097882 */ /* 0x000fe20000000000 */
[----:B------:R-:W-:-:S03]  /*1930*/  UMOV UR11, 0x40000040 ;  /* 0x40000040000b7882 */ /* 0x000fc60000000000 */
[----:B------:R-:W-:Y:S02]  /*1940*/  UMOV UR8, UR7 ;  /* 0x0000000700087c82 */ /* 0x000fe40008000000 */
[----:B------:R-:W-:Y:S02]  /*1950*/  UMOV UR10, UR12 ;  /* 0x0000000c000a7c82 */ /* 0x000fe40008000000 */
[----:B------:R-:W-:Y:S01]  /*1960*/  HGMMA.64x256x8.F32.TF32 R24, gdesc[UR8], R24, gsb0 ;  /* 0x07e00000081879f0 */ /* 0x000fe20008002818 */
        /* <DEDUP_REMOVED lines=26> */
[----:B------:R-:W-:Y:S01]  /*1b10*/  BPT.TRAP 0x1 ;  /* 0x000000040000795c */ /* 0x000fe20000300000 */
.L_x_27:
[----:B------:R-:W-:-:S13]  /*1b20*/  ISETP.NE.AND P1, PT, R156, RZ, PT ;  /* 0x000000ff9c00720c */ /* 0x000fda0003f25270 */
[----:B01----:R-:W-:-:S04]  /*1b30*/  @P1 IMAD R4, R3, 0x8, R6 ;  /* 0x0000000803041824 */ /* 0x003fc800078e0206 */
[----:B------:R-:W-:-:S05]  /*1b40*/  @P1 VIADD R5, R4, 0x20 ;  /* 0x0000002004051836 */ /* 0x000fca0000000000 */
[----:B------:R-:W-:-:S04]  /*1b50*/  @P1 PRMT R5, R22, 0x654, R5 ;  /* 0x0000065416051816 */ /* 0x000fc80000000005 */
[----:B------:R0:W-:Y:S01]  /*1b60*/  @P1 SYNCS.ARRIVE.TRANS64.RED.A1T0 RZ, [R5+URZ], RZ ;  /* 0x000000ff05ff19a7 */ /* 0x0001e2000810043f */
[----:B------:R-:W-:-:S13]  /*1b70*/  ISETP.GT.U32.AND P1, PT, R19, 0x1, PT ;  /* 0x000000011300780c */ /* 0x000fda0003f24070 */
[----:B0-----:R-:W-:Y:S05]  /*1b80*/  @P1 BRA `(.L_x_28) ;  /* 0x0000000000041947 */ /* 0x001fea0003800000 */
[----:B------:R-:W-:Y:S01]  /*1b90*/  BPT.TRAP 0x1 ;  /* 0x000000040000795c */ /* 0x000fe20000300000 */
.L_x_28:
[----:B------:R-:W-:Y:S01]  /*1ba0*/  UIADD3 UR6, UR6, 0x1, URZ ;  /* 0x0000000106067890 */ /* 0x000fe2000fffe03f */
[C---:B------:R-:W-:Y:S01]  /*1bb0*/  ISETP.GT.AND P2, PT, R0.reuse, 0x1, PT ;  /* 0x000000010000780c */ /* 0x040fe20003f44270 */
[----:B------:R-:W-:Y:S02]  /*1bc0*/  VIADD R3, R3, 0x1 ;  /* 0x0000000103037836 */ /* 0x000fe40000000000 */
[----:B------:R-:W-:Y:S01]  /*1bd0*/  UISETP.NE.AND UP0, UPT, UR6, 0x4, UPT ;  /* 0x000000040600788c */ /* 0x000fe2000bf05270 */
[----:B------:R-:W-:Y:S02]  /*1be0*/  VIADD R0, R0, 0xffffffff ;  /* 0xffffffff00007836 */ /* 0x000fe40000000000 */
[C---:B------:R-:W-:Y:S01]  /*1bf0*/  ISETP.NE.AND P1, PT, R3.reuse, 0x4, PT ;  /* 0x000000040300780c */ /* 0x040fe20003f25270 */
[----:B------:R-:W-:Y:S02]  /*1c00*/  USEL UR7, URZ, 0x1, UP0 ;  /* 0x000000013f077887 */ /* 0x000fe40008000000 */
[----:B------:R-:W-:Y:S01]  /*1c10*/  USEL UR6, UR6, URZ, UP0 ;  /* 0x0000003f06067287 */ /* 0x000fe20008000000 */
[----:B------:R-:W-:-:S03]  /*1c20*/  SEL R3, R3, RZ, P1 ;  /* 0x000000ff03037207 */ /* 0x000fc60000800000 */
[----:B------:R-:W-:Y:S01]  /*1c30*/  LOP3.LUT R7, R7, UR7, RZ, 0x3c, !PT ;  /* 0x0000000707077c12 */ /* 0x000fe2000f8e3cff */
[----:B------:R-:W-:Y:S07]  /*1c40*/  @P2 BRA `(.L_x_29) ;  /* 0xfffffff800ec2947 */ /* 0x000fee000383ffff */
.L_x_22:
[----:B------:R-:W2:Y:S02]  /*1c50*/  LDC R0, c[0x0][0x28c] ;  /* 0x0000a300ff007b82 */ /* 0x000ea40000000800 */
[----:B--2---:R-:W-:-:S13]  /*1c60*/  ISETP.GE.AND P1, PT, R0, 0x1, PT ;  /* 0x000000010000780c */ /* 0x004fda0003f26270 */
[----:B------:R-:W-:Y:S05]  /*1c70*/  @!P1 BRA `(.L_x_30) ;  /* 0x0000000000409947 */ /* 0x000fea0003800000 */
[----:B------:R-:W-:Y:S05]  /*1c80*/  @!P0 BRA `(.L_x_31) ;  /* 0x0000000000048947 */ /* 0x000fea0003800000 */
[----:B------:R-:W-:Y:S01]  /*1c90*/  BPT.TRAP 0x1 ;  /* 0x000000040000795c */ /* 0x000fe20000300000 */
.L_x_31:
[----:B------:R-:W-:Y:S01]  /*1ca0*/  ISETP.NE.AND P0, PT, R156, RZ, PT ;  /* 0x000000ff9c00720c */ /* 0x000fe20003f05270 */
[----:B------:R-:W-:-:S12]  /*1cb0*/  UISETP.LT.AND UP1, UPT, UR40, 0x1, UPT ;  /* 0x000000012800788c */ /* 0x000fd8000bf21270 */
[----:B------:R-:W-:-:S05]  /*1cc0*/  VOTEU.ANY UP0, P0 ;  /* 0x00000000003f7886 */ /* 0x000fca0000000100 */
[----:B------:R-:W-:-:S04]  /*1cd0*/  @UP0 USEL UR4, UR40, 0x1, UP1 ;  /* 0x0000000128040887 */ /* 0x000fc80008800000 */
[----:B------:R-:W-:-:S06]  /*1ce0*/  @UP0 UIADD3 UR4, UR39, UR40, -UR4 ;  /* 0x0000002827040290 */ /* 0x000fcc000fffe804 */
[----:B------:R-:W-:-:S04]  /*1cf0*/  IMAD.U32 R0, RZ, RZ, UR4 ;  /* 0x00000004ff007e24 */ /* 0x000fc8000f8e00ff */
[----:B------:R-:W-:-:S05]  /*1d00*/  @P0 IMAD.SHL.U32 R0, R0, 0x8, RZ ;  /* 0x0000000800000824 */ /* 0x000fca00078e00ff */
[----:B------:R-:W-:-:S04]  /*1d10*/  @P0 LOP3.LUT R0, R0, 0x18, RZ, 0xc0, !PT ;  /* 0x0000001800000812 */ /* 0x000fc800078ec0ff */
[----:B------:R-:W-:-:S04]  /*1d20*/  @P0 IADD3 R3, R6, 0x20, R0 ;  /* 0x0000002006030810 */ /* 0x000fc80007ffe000 */
[----:B------:R-:W-:-:S04]  /*1d30*/  @P0 PRMT R3, R22, 0x654, R3 ;  /* 0x0000065416030816 */ /* 0x000fc80000000003 */
[----:B------:R2:W-:Y:S01]  /*1d40*/  @P0 SYNCS.ARRIVE.TRANS64.RED.A1T0 RZ, [R3+URZ], RZ ;  /* 0x000000ff03ff09a7 */ /* 0x0005e2000810043f */
[----:B------:R-:W-:-:S13]  /*1d50*/  ISETP.GT.U32.AND P0, PT, R19, 0x1, PT ;  /* 0x000000011300780c */ /* 0x000fda0003f04070 */
[----:B--2---:R-:W-:Y:S05]  /*1d60*/  @P0 BRA `(.L_x_30) ;  /* 0x0000000000040947 */ /* 0x004fea0003800000 */
[----:B------:R-:W-:Y:S01]  /*1d70*/  BPT.TRAP 0x1 ;  /* 0x000000040000795c */ /* 0x000fe20000300000 */
.L_x_30:
[----:B------:R-:W2:Y:S01]  /*1d80*/  LDC R7, c[0x0][0x288] ;  /* 0x0000a200ff077b82 */ /* 0x000ea20000000800 */
[--C-:B------:R-:W-:Y:S01]  /*1d90*/  SHF.R.U32.HI R0, RZ, 0x2, R18.reuse ;  /* 0x00000002ff007819 */ /* 0x100fe20000011612 */
[----:B------:R-:W-:Y:S01]  /*1da0*/  UIADD3 UR39, UR40, UR39, URZ ;  /* 0x0000002728277290 */ /* 0x000fe2000fffe03f */
[----:B01----:R-:W-:Y:S01]  /*1db0*/  LOP3.LUT R4, R18, 0x60, RZ, 0xc0, !PT ;  /* 0x0000006012047812 */ /* 0x003fe200078ec0ff */
[----:B------:R-:W-:Y:S01]  /*1dc0*/  ULDC UR8, c[0x0][0x284] ;  /* 0x0000a10000087ab9 */ /* 0x000fe20000000800 */
[----:B------:R-:W-:Y:S01]  /*1dd0*/  SHF.R.U32.HI R5, RZ, 0x7, R18 ;  /* 0x00000007ff057819 */ /* 0x000fe20000011612 */
[----:B------:R-:W-:Y:S01]  /*1de0*/  USHF.R.U32.HI UR4, URZ, 0x2, UR39 ;  /* 0x000000023f047899 */ /* 0x000fe20008011627 */
[----:B------:R-:W-:Y:S01]  /*1df0*/  LOP3.LUT R3, R0, 0x7, RZ, 0xc0, !PT ;  /* 0x0000000700037812 */ /* 0x000fe200078ec0ff */
[----:B------:R-:W-:Y:S01]  /*1e00*/  UISETP.GT.U32.AND UP1, UPT, UR39, 0x3, UPT ;  /* 0x000000032700788c */ /* 0x000fe2000bf24070 */
[----:B------:R-:W-:Y:S01]  /*1e10*/  SHF.R.U32.HI R10, RZ, 0x1, R4 ;  /* 0x00000001ff0a7819 */ /* 0x000fe20000011604 */
[----:B------:R-:W-:Y:S01]  /*1e20*/  IMAD.SHL.U32 R4, R18, 0x2, RZ ;  /* 0x0000000212047824 */ /* 0x000fe200078e00ff */
[----:B------:R-:W-:Y:S01]  /*1e30*/  LOP3.LUT R0, R5, 0x1, RZ, 0xc0, !PT ;  /* 0x0000000105007812 */ /* 0x000fe200078ec0ff */
[----:B------:R-:W-:Y:S01]  /*1e40*/  ULOP3.LUT UR4, UR4, 0x1, URZ, 0xc0, !UPT ;  /* 0x0000000104047892 */ /* 0x000fe2000f8ec03f */
[----:B------:R-:W-:Y:S01]  /*1e50*/  IADD3 R5, RZ, -R10, -R3 ;  /* 0x8000000aff057210 */ /* 0x000fe20007ffe803 */
[----:B------:R-:W-:Y:S01]  /*1e60*/  ULDC.64 UR6, c[0x0][0x5d0] ;  /* 0x0001740000067ab9 */ /* 0x000fe20000000a00 */
[----:B------:R-:W-:Y:S01]  /*1e70*/  LOP3.LUT R9, R4, 0x6, RZ, 0xc0, !PT ;  /* 0x0000000604097812 */ /* 0x000fe200078ec0ff */
[C---:B------:R-:W-:Y:S01]  /*1e80*/  IMAD.SHL.U32 R6, R0.reuse, 0x40, RZ ;  /* 0x0000004000067824 */ /* 0x040fe200078e00ff */
[----:B------:R-:W-:Y:S01]  /*1e90*/  UISETP.NE.U32.AND UP0, UPT, UR4, 0x1, UPT ;  /* 0x000000010400788c */ /* 0x000fe2000bf05070 */
[----:B------:R-:W-:Y:S01]  /*1ea0*/  IMAD R11, R0, -0x40, R5 ;  /* 0xffffffc0000b7824 */ /* 0x000fe200078e0205 */
[----:B------:R-:W-:Y:S01]  /*1eb0*/  LOP3.LUT R0, R18, 0x3, RZ, 0xc0, !PT ;  /* 0x0000000312007812 */ /* 0x000fe200078ec0ff */
[----:B------:R-:W-:Y:S01]  /*1ec0*/  UISETP.LT.U32.AND UP1, UPT, UR40, 0x4, UP1 ;  /* 0x000000042800788c */ /* 0x000fe20008f21070 */
[----:B------:R-:W-:Y:S01]  /*1ed0*/  PRMT R8, R9, 0x6540, R152 ;  /* 0x0000654009087816 */ /* 0x000fe20000000098 */
[----:B------:R-:W-:Y:S01]  /*1ee0*/  IMAD.SHL.U32 R152, R152, 0x100, RZ ;  /* 0x0000010098987824 */ /* 0x000fe200078e00ff */
[----:B------:R-:W-:Y:S01]  /*1ef0*/  SHF.R.S32.HI R21, RZ, 0x1f, R23 ;  /* 0x0000001fff157819 */ /* 0x000fe20000011417 */
[----:B--2---:R-:W-:Y:S01]  /*1f00*/  IMAD R13, R0, -0x2, R7 ;  /* 0xfffffffe000d7824 */ /* 0x004fe200078e0207 */
[----:B------:R-:W-:Y:S01]  /*1f10*/  UISETP.GT.U32.AND UP0, UPT, UR40, 0x3, !UP0 ;  /* 0x000000032800788c */ /* 0x000fe2000c704070 */
[----:B------:R-:W-:Y:S01]  /*1f20*/  IMAD.SHL.U32 R0, R153, 0x80, RZ ;  /* 0x0000008099007824 */ /* 0x000fe200078e00ff */
[----:B------:R-:W-:Y:S01]  /*1f30*/  ISETP.GE.AND P0, PT, R152, R7, PT ;  /* 0x000000079800720c */ /* 0x000fe20003f06270 */
[----:B------:R-:W-:Y:S01]  /*1f40*/  IMAD R4, R21, UR6, RZ ;  /* 0x0000000615047c24 */ /* 0x000fe2000f8e02ff */
[----:B------:R-:W-:Y:S01]  /*1f50*/  SHF.R.S32.HI R9, RZ, 0x1f, R8 ;  /* 0x0000001fff097819 */ /* 0x000fe20000011408 */
[----:B------:R-:W-:Y:S01]  /*1f60*/  USEL UR5, URZ, 0x1, !UP1 ;  /* 0x000000013f057887 */ /* 0x000fe2000c800000 */
[----:B------:R-:W-:Y:S01]  /*1f70*/  ISETP.GE.OR P0, PT, R0, UR8, P0 ;  /* 0x0000000800007c0c */ /* 0x000fe20008706670 */
[----:B------:R-:W-:Y:S01]  /*1f80*/  USEL UR4, URZ, 0x1, !UP0 ;  /* 0x000000013f047887 */ /* 0x000fe2000c000000 */
[----:B------:R-:W-:Y:S01]  /*1f90*/  LOP3.LUT R3, R6, 0x40, R3, 0xe2, !PT ;  /* 0x0000004006037812 */ /* 0x000fe200078ee203 */
[----:B------:R-:W-:Y:S01]  /*1fa0*/  IMAD.WIDE R6, R153, 0x80, RZ ;  /* 0x0000008099067825 */ /* 0x000fe200078e02ff */
[----:B------:R-:W-:Y:S01]  /*1fb0*/  ULOP3.LUT UR39, UR39, 0x3, URZ, 0xc0, !UPT ;  /* 0x0000000327277892 */ /* 0x000fe2000f8ec03f */
[----:B------:R-:W-:Y:S01]  /*1fc0*/  IADD3 R0, -R0, UR8, R11 ;  /* 0x0000000800007c10 */ /* 0x000fe2000fffe10b */
[----:B------:R-:W-:Y:S01]  /*1fd0*/  ULOP3.LUT UR38, UR4, UR38, UR5, 0x96, !UPT ;  /* 0x0000002604267292 */ /* 0x000fe2000f8e9605 */
[C---:B------:R-:W-:Y:S01]  /*1fe0*/  IMAD R15, R23.reuse, UR7, R4 ;  /* 0x00000007170f7c24 */ /* 0x040fe2000f8e0204 */
[----:B------:R-:W-:Y:S01]  /*1ff0*/  LOP3.LUT R171, R6, R3, R10, 0xfe, !PT ;  /* 0x0000000306ab7212 */ /* 0x000fe200078efe0a */
[----:B------:R-:W-:-:S04]  /*2000*/  IMAD.WIDE.U32 R4, R23, UR6, R8 ;  /* 0x0000000617047c25 */ /* 0x000fc8000f8e0008 */
[----:B------:R-:W-:Y:S02]  /*2010*/  IMAD.IADD R5, R5, 0x1, R15 ;  /* 0x0000000105057824 */ /* 0x000fe400078e020f */
[----:B------:R-:W-:Y:S02]  /*2020*/  IMAD.IADD R3, R13, 0x1, -R152 ;  /* 0x000000010d037824 */ /* 0x000fe400078e0a98 */
[----:B------:R-:W-:Y:S01]  /*2030*/  IMAD.MOV.U32 R153, RZ, RZ, -0x1 ;  /* 0xffffffffff997424 */ /* 0x000fe200078e00ff */
[----:B------:R-:W-:Y:S06]  /*2040*/  @P0 BRA `(.L_x_32) ;  /* 0x0000007800d80947 */ /* 0x000fec0003800000 */
[----:B------:R-:W0:Y:S01]  /*2050*/  LDC.64 R10, c[0x0][0x5c8] ;  /* 0x00017200ff0a7b82 */ /* 0x000e220000000a00 */
[----:B-----5:R-:W-:Y:S01]  /*2060*/  FSETP.NEU.AND P0, PT, R155, RZ, PT ;  /* 0x000000ff9b00720b */ /* 0x020fe20003f0d000 */
[----:B------:R-:W-:Y:S01]  /*2070*/  BSSY B0, `(.L_x_32) ;  /* 0x00007b3000007945 */ /* 0x000fe20003800000 */
[----:B------:R-:W-:-:S04]  /*2080*/  ISETP.GT.AND P2, PT, R3, RZ, PT ;  /* 0x000000ff0300720c */ /* 0x000fc80003f44270 */
[----:B------:R-:W-:Y:S01]  /*2090*/  ISETP.GT.AND P4, PT, R0, RZ, P2 ;  /* 0x000000ff0000720c */ /* 0x000fe20001784270 */
[-C--:B0-----:R-:W-:Y:S02]  /*20a0*/  IMAD R12, R7, R10.reuse, RZ ;  /* 0x0000000a070c7224 */ /* 0x081fe400078e02ff */
[----:B------:R-:W-:-:S04]  /*20b0*/  IMAD.WIDE.U32 R162, R171, R10, R4 ;  /* 0x0000000aaba27225 */ /* 0x000fc800078e0004 */
[----:B------:R-:W-:-:S04]  /*20c0*/  IMAD R5, R171, R11, R12 ;  /* 0x0000000bab057224 */ /* 0x000fc800078e020c */
[----:B------:R-:W-:Y:S01]  /*20d0*/  IMAD.IADD R173, R163, 0x1, R5 ;  /* 0x00000001a3ad7824 */ /* 0x000fe200078e0205 */
[----:B------:R-:W-:Y:S06]  /*20e0*/  @!P0 BRA `(.L_x_33) ;  /* 0x0000005400948947 */ /* 0x000fec0003800000 */
[----:B------:R-:W0:Y:S01]  /*20f0*/  LDC.64 R14, c[0x0][0x5b8] ;  /* 0x00016e00ff0e7b82 */ /* 0x000e220000000a00 */
[----:B------:R-:W-:-:S07]  /*2100*/  ULDC.64 UR4, c[0x0][0x5c0] ;  /* 0x0001700000047ab9 */ /* 0x000fce0000000a00 */
[----:B------:R-:W1:Y:S08]  /*2110*/  LDC.64 R168, c[0x0][0x5b0] ;  /* 0x00016c00ffa87b82 */ /* 0x000e700000000a00 */
[----:B------:R-:W2:Y:S01]  /*2120*/  LDC.64 R12, c[0x0][0x5a8] ;  /* 0x00016a00ff0c7b82 */ /* 0x000ea20000000a00 */
[-C--:B0-----:R-:W-:Y:S02]  /*2130*/  IMAD R4, R21, R14.reuse, RZ ;  /* 0x0000000e15047224 */ /* 0x081fe400078e02ff */
[----:B------:R-:W-:-:S04]  /*2140*/  IMAD.WIDE.U32 R164, R23, R14, R8 ;  /* 0x0000000e17a47225 */ /* 0x000fc800078e0008 */
[----:B------:R-:W-:Y:S02]  /*2150*/  IMAD R163, R23, R15, R4 ;  /* 0x0000000f17a37224 */ /* 0x000fe400078e0204 */
[-C--:B-1----:R-:W-:Y:S02]  /*2160*/  IMAD R6, R7, R168.reuse, RZ ;  /* 0x000000a807067224 */ /* 0x082fe400078e02ff */
[----:B------:R-:W-:Y:S02]  /*2170*/  IMAD.IADD R21, R165, 0x1, R163 ;  /* 0x00000001a5157824 */ /* 0x000fe400078e02a3 */
[----:B------:R-:W-:Y:S02]  /*2180*/  IMAD.MOV.U32 R20, RZ, RZ, R164 ;  /* 0x000000ffff147224 */ /* 0x000fe400078e00a4 */
[C---:B------:R-:W-:Y:S02]  /*2190*/  IMAD R167, R171.reuse, R169, R6 ;  /* 0x000000a9aba77224 */ /* 0x040fe400078e0206 */
[----:B------:R-:W-:-:S04]  /*21a0*/  IMAD.WIDE.U32 R4, R171, R168, R20 ;  /* 0x000000a8ab047225 */ /* 0x000fc800078e0014 */
[----:B------:R-:W-:Y:S01]  /*21b0*/  IMAD.IADD R5, R5, 0x1, R167 ;  /* 0x0000000105057824 */ /* 0x000fe200078e02a7 */
[----:B--2---:R-:W-:-:S04]  /*21c0*/  LEA R6, P0, R4, R12, 0x2 ;  /* 0x0000000c04067211 */ /* 0x004fc800078010ff */
[----:B------:R-:W-:-:S05]  /*21d0*/  LEA.HI.X R7, R4, R13, R5, 0x2, P0 ;  /* 0x0000000d04077211 */ /* 0x000fca00000f1405 */
[----:B------:R0:W2:Y:S01]  /*21e0*/  @P4 LDG.E.LTC128B R15, desc[UR36][R6.64] ;  /* 0x00000024060f4981 */ /* 0x0000a2000c1e1920 */
[----:B------:R-:W-:Y:S01]  /*21f0*/  IMAD.WIDE.U32 R4, R171, R168, R8 ;  /* 0x000000a8ab047225 */ /* 0x000fe200078e0008 */
[----:B------:R-:W-:Y:S01]  /*2200*/  ISETP.GT.AND P0, PT, R3, 0x1, PT ;  /* 0x000000010300780c */ /* 0x000fe20003f04270 */
[----:B------:R-:W-:Y:S02]  /*2210*/  BSSY B1, `(.L_x_34) ;  /* 0x0000013000017945 */ /* 0x000fe40003800000 */
[----:B------:R-:W-:Y:S02]  /*2220*/  IMAD.IADD R5, R167, 0x1, R5 ;  /* 0x00000001a7057824 */ /* 0x000fe400078e0205 */
[----:B------:R-:W-:Y:S02]  /*2230*/  IMAD.SHL.U32 R160, R168, 0x8, RZ ;  /* 0x00000008a8a07824 */ /* 0x000fe400078e00ff */
[----:B------:R-:W-:Y:S01]  /*2240*/  IMAD.WIDE.U32 R158, R23, R14, R4 ;  /* 0x0000000e179e7225 */ /* 0x000fe200078e0004 */
[----:B------:R-:W-:-:S03]  /*2250*/  LEA R4, P1, R162, UR4, 0x2 ;  /* 0x00000004a2047c11 */ /* 0x000fc6000f8210ff */
[----:B0-----:R-:W-:Y:S01]  /*2260*/  IMAD.IADD R7, R163, 0x1, R159 ;  /* 0x00000001a3077824 */ /* 0x001fe200078e029f */
[----:B------:R-:W-:Y:S02]  /*2270*/  LEA.HI.X R5, R162, UR5, R173, 0x2, P1 ;  /* 0x00000005a2057c11 */ /* 0x000fe400088f14ad */
[----:B------:R-:W-:Y:S02]  /*2280*/  ISETP.GT.AND P1, PT, R0, RZ, P0 ;  /* 0x000000ff0000720c */ /* 0x000fe40000724270 */
[----:B------:R-:W-:-:S04]  /*2290*/  LEA R6, P3, R158, R12, 0x2 ;  /* 0x0000000c9e067211 */ /* 0x000fc800078610ff */
[----:B------:R-:W-:Y:S02]  /*22a0*/  LEA.HI.X R7, R158, R13, R7, 0x2, P3 ;  /* 0x0000000d9e077211 */ /* 0x000fe400018f1407 */
[----:B--2---:R-:W-:-:S05]  /*22b0*/  LOP3.LUT R152, R15, 0xffffe000, RZ, 0xc0, !PT ;  /* 0xffffe0000f987812 */ /* 0x004fca00078ec0ff */
[----:B------:R-:W-:-:S04]  /*22c0*/  FMUL R161, R152, R155 ;  /* 0x0000009b98a17220 */ /* 0x000fc80000400000 */
[----:B------:R-:W-:Y:S01]  /*22d0*/  FFMA R175, R24, R154, R161 ;  /* 0x0000009a18af7223 */ /* 0x000fe200000000a1 */
[----:B------:R-:W-:-:S04]  /*22e0*/  SHF.L.U64.HI R161, R168, 0x3, R169 ;  /* 0x00000003a8a17819 */ /* 0x000fc800000102a9 */
[----:B------:R-:W-:Y:S01]  /*22f0*/  F2FP.TF32.F32.PACK_B R175, R175 ;  /* 0x000000afffaf723e */ /* 0x000fe200024050ff */
[----:B------:R-:W-:-:S04]  /*2300*/  IMAD.WIDE.U32 R160, R171, R168, R160 ;  /* 0x000000a8aba07225 */ /* 0x000fc800078e00a0 */
[----:B------:R0:W-:Y:S01]  /*2310*/  @P4 STG.E desc[UR36][R4.64], R175 ;  /* 0x000000af04004986 */ /* 0x0001e2000c101924 */
[----:B------:R-:W-:Y:S05]  /*2320*/  @!P1 BRA `(.L_x_35) ;  /* 0x0000000000049947 */ /* 0x000fea0003800000 */
[----:B------:R1:W5:Y:S02]  /*2330*/  LDG.E.LTC128B R15, desc[UR36][R6.64+0x4] ;  /* 0x00000424060f7981 */ /* 0x000364000c1e1920 */
.L_x_35:
[----:B------:R-:W-:Y:S05]  /*2340*/  BSYNC B1 ;  /* 0x0000000000017941 */ /* 0x000fea0003800000 */
.L_x_34:
[----:B-----5:R-:W-:Y:S01]  /*2350*/  LOP3.LUT R20, R15, 0xffffe000, RZ, 0xc0, !PT ;  /* 0xffffe0000f147812 */ /* 0x020fe200078ec0ff */
[----:B------:R-:W-:Y:S01]  /*2360*/  IMAD.IADD R167, R167, 0x1, R161 ;  /* 0x00000001a7a77824 */ /* 0x000fe200078e02a1 */
[----:B------:R-:W-:Y:S01]  /*2370*/  IADD3 R164, P3, R164, R160, RZ ;  /* 0x000000a0a4a47210 */ /* 0x000fe20007f7e0ff */
[----:B------:R-:W-:Y:S01]  /*2380*/  IMAD.MOV.U32 R152, RZ, RZ, R15 ;  /* 0x000000ffff987224 */ /* 0x000fe200078e000f */
[----:B------:R-:W-:Y:S01]  /*2390*/  ISETP.GT.AND P2, PT, R0, 0x8, P2 ;  /* 0x000000080000780c */ /* 0x000fe20001744270 */
[----:B------:R-:W-:Y:S02]  /*23a0*/  FMUL R20, R20, R155 ;  /* 0x0000009b14147220 */ /* 0x000fe40000400000 */
[----:B------:R-:W-:Y:S02]  /*23b0*/  IMAD.X R21, R167, 0x1, R21, P3 ;  /* 0x00000001a7157824 */ /* 0x000fe400018e0615 */
[----:B------:R-:W-:Y:S01]  /*23c0*/  FFMA R159, R25, R154, R20 ;  /* 0x0000009a199f7223 */ /* 0x000fe20000000014 */
[----:B------:R-:W-:-:S04]  /*23d0*/  LEA R20, P3, R164, R12, 0x2 ;  /* 0x0000000ca4147211 */ /* 0x000fc800078610ff */
[----:B------:R-:W-:Y:S02]  /*23e0*/  F2FP.TF32.F32.PACK_B R159, R159 ;  /* 0x0000009fff9f723e */ /* 0x000fe400024050ff */
[----:B------:R-:W-:-:S03]  /*23f0*/  LEA.HI.X R21, R164, R13, R21, 0x2, P3 ;  /* 0x0000000da4157211 */ /* 0x000fc600018f1415 */
[----:B------:R2:W-:Y:S04]  /*2400*/  @P1 STG.E desc[UR36][R4.64+0x4], R159 ;  /* 0x0000049f04001986 */ /* 0x0005e8000c101924 */
[----:B------:R-:W3:Y:S01]  /*2410*/  @P2 LDG.E.LTC128B R152, desc[UR36][R20.64] ;  /* 0x0000002414982981 */ /* 0x000ee2000c1e1920 */
[----:B------:R-:W-:Y:S01]  /*2420*/  IADD3 R8, P1, R8, R160, RZ ;  /* 0x000000a008087210 */ /* 0x000fe20007f3e0ff */
[----:B------:R-:W-:Y:S01]  /*2430*/  BSSY B1, `(.L_x_36) ;  /* 0x0000011000017945 */ /* 0x000fe20003800000 */
[----:B------:R-:W-:Y:S02]  /*2440*/  SHF.L.U64.HI R11, R10, 0x5, R11 ;  /* 0x000000050a0b7819 */ /* 0x000fe4000001020b */
[----:B------:R-:W-:Y:S01]  /*2450*/  ISETP.GT.AND P0, PT, R0, 0x8, P0 ;  /* 0x000000080000780c */ /* 0x000fe20000704270 */
[----:B------:R-:W-:Y:S01]  /*2460*/  IMAD.X R9, R9, 0x1, R167, P1 ;  /* 0x0000000109097824 */ /* 0x000fe200008e06a7 */
[----:B------:R-:W-:Y:S01]  /*2470*/  LEA R10, P1, R10, R4, 0x5 ;  /* 0x000000040a0a7211 */ /* 0x000fe200078228ff */
[----:B------:R-:W-:-:S04]  /*2480*/  IMAD.WIDE.U32 R14, R23, R14, R8 ;  /* 0x0000000e170e7225 */ /* 0x000fc800078e0008 */
[----:B------:R-:W-:Y:S01]  /*2490*/  IMAD.X R11, R11, 0x1, R5, P1 ;  /* 0x000000010b0b7824 */ /* 0x000fe200008e0605 */
[----:B------:R-:W-:Y:S01]  /*24a0*/  LEA R8, P3, R14, R12, 0x2 ;  /* 0x0000000c0e087211 */ /* 0x000fe200078610ff */
[----:B------:R-:W-:-:S05]  /*24b0*/  IMAD.IADD R9, R163, 0x1, R15 ;  /* 0x00000001a3097824 */ /* 0x000fca00078e020f */
[----:B------:R-:W-:Y:S02]  /*24c0*/  LEA.HI.X R9, R14, R13, R9, 0x2, P3 ;  /* 0x0000000d0e097211 */ /* 0x000fe400018f1409 */
[----:B---3--:R-:W-:-:S05]  /*24d0*/  LOP3.LUT R24, R152, 0xffffe000, RZ, 0xc0, !PT ;  /* 0xffffe00098187812 */ /* 0x008fca00078ec0ff */
[----:B------:R-:W-:-:S04]  /*24e0*/  FMUL R25, R24, R155 ;  /* 0x0000009b18197220 */ /* 0x000fc80000400000 */
[----:B------:R-:W-:-:S05]  /*24f0*/  FFMA R25, R26, R154, R25 ;  /* 0x0000009a1a197223 */ /* 0x000fca0000000019 */
[----:B------:R-:W-:-:S05]  /*2500*/  F2FP.TF32.F32.PACK_B R25, R25 ;  /* 0x00000019ff19723e */ /* 0x000fca00024050ff */
[----:B------:R2:W-:Y:S01]  /*2510*/  @P2 STG.E desc[UR36][R10.64], R25 ;  /* 0x000000190a002986 */ /* 0x0005e2000c101924 */
[----:B------:R-:W-:Y:S05]  /*2520*/  @!P0 BRA `(.L_x_37) ;  /* 0x0000000000048947 */ /* 0x000fea0003800000 */
[----:B------:R3:W5:Y:S02]  /*2530*/  LDG.E.LTC128B R152, desc[UR36][R8.64+0x4] ;  /* 0x0000042408987981 */ /* 0x000764000c1e1920 */
.L_x_37:
[----:B------:R-:W-:Y:S05]  /*2540*/  BSYNC B1 ;  /* 0x0000000000017941 */ /* 0x000fea0003800000 */
.L_x_36:
[----:B-----5:R-:W-:Y:S01]  /*2550*/  LOP3.LUT R12, R152, 0xffffe000, RZ, 0xc0, !PT ;  /* 0xffffe000980c7812 */ /* 0x020fe200078ec0ff */
[----:B------:R-:W-:Y:S01]  /*2560*/  BSSY B1, `(.L_x_38) ;  /* 0x0000009000017945 */ /* 0x000fe20003800000 */
[----:B------:R-:W-:-:S03]  /*2570*/  ISETP.GT.AND P1, PT, R3, 0x8, PT ;  /* 0x000000080300780c */ /* 0x000fc60003f24270 */
[----:B------:R-:W-:Y:S01]  /*2580*/  FMUL R12, R12, R155 ;  /* 0x0000009b0c0c7220 */ /* 0x000fe20000400000 */
[----:B------:R-:W-:-:S03]  /*2590*/  ISETP.GT.AND P2, PT, R0, RZ, P1 ;  /* 0x000000ff0000720c */ /* 0x000fc60000f44270 */
[----:B------:R-:W-:-:S05]  /*25a0*/  FFMA R27, R27, R154, R12 ;  /* 0x0000009a1b1b7223 */ /* 0x000fca000000000c */
[----:B------:R-:W-:-:S05]  /*25b0*/  F2FP.TF32.F32.PACK_B R27, R27 ;  /* 0x0000001bff1b723e */ /* 0x000fca00024050ff */
[----:B------:R4:W-:Y:S01]  /*25c0*/  @P0 STG.E desc[UR36][R10.64+0x4], R27 ;  /* 0x0000041b0a000986 */ /* 0x0009e2000c101924 */
[----:B------:R-:W-:Y:S05]  /*25d0*/  @!P2 BRA `(.L_x_39) ;  /* 0x000000000004a947 */ /* 0x000fea0003800000 */
[----:B------:R0:W5:Y:S02]  /*25e0*/  LDG.E.LTC128B R152, desc[UR36][R6.64+0x20] ;  /* 0x0000202406987981 */ /* 0x000164000c1e1920 */
.L_x_39:
[----:B------:R-:W-:Y:S05]  /*25f0*/  BSYNC B1 ;  /* 0x0000000000017941 */ /* 0x000fea0003800000 */
.L_x_38:
        /* <DEDUP_REMOVED lines=10> */
.L_x_41:
[----:B------:R-:W-:Y:S05]  /*26a0*/  BSYNC B1 ;  /* 0x0000000000017941 */ /* 0x000fea0003800000 */
.L_x_40:
[----:B-----5:R-:W-:Y:S01]  /*26b0*/  LOP3.LUT R12, R152, 0xffffe000, RZ, 0xc0, !PT ;  /* 0xffffe000980c7812 */ /* 0x020fe200078ec0ff */
[----:B------:R-:W-:Y:S01]  /*26c0*/  BSSY B1, `(.L_x_42) ;  /* 0x0000008000017945 */ /* 0x000fe20003800000 */
[----:B------:R-:W-:-:S03]  /*26d0*/  ISETP.GT.AND P1, PT, R0, 0x8, P1 ;  /* 0x000000080000780c */ /* 0x000fc60000f24270 */
[----:B------:R-:W-:-:S04]  /*26e0*/  FMUL R12, R12, R155 ;  /* 0x0000009b0c0c7220 */ /* 0x000fc80000400000 */
[----:B------:R-:W-:-:S05]  /*26f0*/  FFMA R29, R29, R154, R12 ;  /* 0x0000009a1d1d7223 */ /* 0x000fca000000000c */
[----:B------:R-:W-:-:S05]  /*2700*/  F2FP.TF32.F32.PACK_B R29, R29 ;  /* 0x0000001dff1d723e */ /* 0x000fca00024050ff */
[----:B------:R0:W-:Y:S01]  /*2710*/  @P3 STG.E desc[UR36][R4.64+0x24], R29 ;  /* 0x0000241d04003986 */ /* 0x0001e2000c101924 */
[----:B------:R-:W-:Y:S05]  /*2720*/  @!P1 BRA `(.L_x_43) ;  /* 0x0000000000049947 */ /* 0x000fea0003800000 */
[----:B------:R0:W5:Y:S02]  /*2730*/  LDG.E.LTC128B R152, desc[UR36][R8.64+0x20] ;  /* 0x0000202408987981 */ /* 0x000164000c1e1920 */
.L_x_43:
[----:B------:R-:W-:Y:S05]  /*2740*/  BSYNC B1 ;  /* 0x0000000000017941 */ /* 0x000fea0003800000 */
.L_x_42:
[----:B-----5:R-:W-:Y:S01]  /*2750*/  LOP3.LUT R12, R152, 0xffffe000, RZ, 0xc0, !PT ;  /* 0xffffe000980c7812 */ /* 0x020fe200078ec0ff */
[----:B------:R-:W-:Y:S01]  /*2760*/  BSSY B1, `(.L_x_44) ;  /* 0x0000008000017945 */ /* 0x000fe20003800000 */
[----:B------:R-:W-:-:S03]  /*2770*/  ISETP.GT.AND P0, PT, R0, 0x8, P0 ;  /* 0x000000080000780c */ /* 0x000fc60000704270 */
[----:B0-----:R-:W-:-:S04]  /*2780*/  FMUL R13, R12, R155 ;  /* 0x0000009b0c0d7220 */ /* 0x001fc80000400000 */
[----:B------:R-:W-:-:S05]  /*2790*/  FFMA R13, R30, R154, R13 ;  /* 0x0000009a1e0d7223 */ /* 0x000fca000000000d */
[----:B------:R-:W-:-:S05]  /*27a0*/  F2FP.TF32.F32.PACK_B R13, R13 ;  /* 0x0000000dff0d723e */ /* 0x000fca00024050ff */
[----:B------:R0:W-:Y:S01]  /*27b0*/  @P1 STG.E desc[UR36][R10.64+0x20], R13 ;  /* 0x0000200d0a001986 */ /* 0x0001e2000c101924 */
[----:B------:R-:W-:Y:S05]  /*27c0*/  @!P0 BRA `(.L_x_45) ;  /* 0x0000000000048947 */ /* 0x000fea0003800000 */
[----:B------:R0:W5:Y:S02]  /*27d0*/  LDG.E.LTC128B R152, desc[UR36][R8.64+0x24] ;  /* 0x0000242408987981 */ /* 0x000164000c1e1920 */
.L_x_45:
[----:B------:R-:W-:Y:S05]  /*27e0*/  BSYNC B1 ;  /* 0x0000000000017941 */ /* 0x000fea0003800000 */
.L_x_44:
        /* <DEDUP_REMOVED lines=10> */
.L_x_47:
[----:B------:R-:W-:Y:S05]  /*2890*/  BSYNC B1 ;  /* 0x0000000000017941 */ /* 0x000fea0003800000 */
.L_x_46:
[----:B-----5:R-:W-:Y:S01]  /*28a0*/  LOP3.LUT R12, R152, 0xffffe000, RZ, 0xc0, !PT ;  /* 0xffffe000980c7812 */ /* 0x020fe200078ec0ff */
[----:B------:R-:W-:Y:S01]  /*28b0*/  BSSY B1, `(.L_x_48) ;  /* 0x0000009000017945 */ /* 0x000fe20003800000 */
[----:B------:R-:W-:-:S03]  /*28c0*/  ISETP.GT.AND P0, PT, R3, 0x11, PT ;  /* 0x000000110300780c */ /* 0x000fc60003f04270 */
[----:B0-----:R-:W-:Y:S01]  /*28d0*/  FMUL R13, R12, R155 ;  /* 0x0000009b0c0d7220 */ /* 0x001fe20000400000 */
[----:B------:R-:W-:-:S03]  /*28e0*/  ISETP.GT.AND P3, PT, R0, RZ, P0 ;  /* 0x000000ff0000720c */ /* 0x000fc60000764270 */
[----:B------:R-:W-:-:S05]  /*28f0*/  FFMA R13, R32, R154, R13 ;  /* 0x0000009a200d7223 */ /* 0x000fca000000000d */
[----:B------:R-:W-:-:S05]  /*2900*/  F2FP.TF32.F32.PACK_B R13, R13 ;  /* 0x0000000dff0d723e */ /* 0x000fca00024050ff */
[----:B------:R0:W-:Y:S01]  /*2910*/  @P2 STG.E desc[UR36][R4.64+0x40], R13 ;  /* 0x0000400d04002986 */ /* 0x0001e2000c101924 */
[----:B------:R-:W-:Y:S05]  /*2920*/  @!P3 BRA `(.L_x_49) ;  /* 0x000000000004b947 */ /* 0x000fea0003800000 */
[----:B------:R0:W5:Y:S02]  /*2930*/  LDG.E.LTC128B R152, desc[UR36][R6.64+0x44] ;  /* 0x0000442406987981 */ /* 0x000164000c1e1920 */
.L_x_49:
[----:B------:R-:W-:Y:S05]  /*2940*/  BSYNC B1 ;  /* 0x0000000000017941 */ /* 0x000fea0003800000 */
.L_x_48:
        /* <DEDUP_REMOVED lines=9> */
.L_x_51:
[----:B------:R-:W-:Y:S05]  /*29e0*/  BSYNC B1 ;  /* 0x0000000000017941 */ /* 0x000fea0003800000 */
.L_x_50:
        /* <DEDUP_REMOVED lines=9> */
.L_x_53:
[----:B------:R-:W-:Y:S05]  /*2a80*/  BSYNC B1 ;  /* 0x0000000000017941 */ /* 0x000fea0003800000 */
.L_x_52:
        /* <DEDUP_REMOVED lines=10> */
.L_x_55:
[----:B------:R-:W-:Y:S05]  /*2b30*/  BSYNC B1 ;  /* 0x0000000000017941 */ /* 0x000fea0003800000 */
.L_x_54:
        /* <DEDUP_REMOVED lines=10> */
.L_x_57:
[----:B------:R-:W-:Y:S05]  /*2be0*/  BSYNC B1 ;  /* 0x0000000000017941 */ /* 0x000fea0003800000 */
.L_x_56:
        /* <DEDUP_REMOVED lines=9> */
.L_x_59:
[----:B------:R-:W-:Y:S05]  /*2c80*/  BSYNC B1 ;  /* 0x0000000000017941 */ /* 0x000fea0003800000 */
.L_x_58:
        /* <DEDUP_REMOVED lines=9> */
.L_x_61:
[----:B------:R-:W-:Y:S05]  /*2d20*/  BSYNC B1 ;  /* 0x0000000000017941 */ /* 0x000fea0003800000 */
.L_x_60:
        /* <DEDUP_REMOVED lines=10> */
.L_x_63:
[----:B------:R-:W-:Y:S05]  /*2dd0*/  BSYNC B1 ;  /* 0x0000000000017941 */ /* 0x000fea0003800000 */
.L_x_62:
        /* <DEDUP_REMOVED lines=10> */
.L_x_65:
[----:B------:R-:W-:Y:S05]  /*2e80*/  BSYNC B1 ;  /* 0x0000000000017941 */ /* 0x000fea0003800000 */
.L_x_64:
        /* <DEDUP_REMOVED lines=9> */
.L_x_67:
[----:B------:R-:W-:Y:S05]  /*2f20*/  BSYNC B1 ;  /* 0x0000000000017941 */ /* 0x000fea0003800000 */
.L_x_66:
        /* <DEDUP_REMOVED lines=9> */
.L_x_69:
[----:B------:R-:W-:Y:S05]  /*2fc0*/  BSYNC B1 ;  /* 0x0000000000017941 */ /* 0x000fea0003800000 */
.L_x_68:
        /* <DEDUP_REMOVED lines=10> */
.L_x_71:
[----:B------:R-:W-:Y:S05]  /*3070*/  BSYNC B1 ;  /* 0x0000000000017941 */ /* 0x000fea0003800000 */
.L_x_70:
        /* <DEDUP_REMOVED lines=10> */
.L_x_73:
[----:B------:R-:W-:Y:S05]  /*3120*/  BSYNC B1 ;  /* 0x0000000000017941 */ /* 0x000fea0003800000 */
.L_x_72:
        /* <DEDUP_REMOVED lines=9> */
.L_x_75:
[----:B------:R-:W-:Y:S05]  /*31c0*/  BSYNC B1 ;  /* 0x0000000000017941 */ /* 0x000fea0003800000 */
.L_x_74:
        /* <DEDUP_REMOVED lines=9> */
.L_x_77:
[----:B------:R-:W-:Y:S05]  /*3260*/  BSYNC B1 ;  /* 0x0000000000017941 */ /* 0x000fea0003800000 */
.L_x_76:
        /* <DEDUP_REMOVED lines=10> */
.L_x_79:
[----:B------:R-:W-:Y:S05]  /*3310*/  BSYNC B1 ;  /* 0x0000000000017941 */ /* 0x000fea0003800000 */
.L_x_78:
        /* <DEDUP_REMOVED lines=10> */
.L_x_81:
[----:B------:R-:W-:Y:S05]  /*33c0*/  BSYNC B1 ;  /* 0x0000000000017941 */ /* 0x000fea0003800000 */
.L_x_80:
        /* <DEDUP_REMOVED lines=9> */
.L_x_83:
[----:B------:R-:W-:Y:S05]  /*3460*/  BSYNC B1 ;  /* 0x0000000000017941 */ /* 0x000fea0003800000 */
.L_x_82:
        /* <DEDUP_REMOVED lines=9> */
.L_x_85:
[----:B------:R-:W-:Y:S05]  /*3500*/  BSYNC B1 ;  /* 0x0000000000017941 */ /* 0x000fea0003800000 */
.L_x_84:
        /* <DEDUP_REMOVED lines=10> */
.L_x_87:
[----:B------:R-:W-:Y:S05]  /*35b0*/  BSYNC B1 ;  /* 0x0000000000017941 */ /* 0x000fea0003800000 */
.L_x_86:
        /* <DEDUP_REMOVED lines=10> */
.L_x_89:
[----:B------:R-:W-:Y:S05]  /*3660*/  BSYNC B1 ;  /* 0x0000000000017941 */ /* 0x000fea0003800000 */
.L_x_88:
        /* <DEDUP_REMOVED lines=9> */
.L_x_91:
[----:B------:R-:W-:Y:S05]  /*3700*/  BSYNC B1 ;  /* 0x0000000000017941 */ /* 0x000fea0003800000 */
.L_x_90:
        /* <DEDUP_REMOVED lines=9> */
.L_x_93:
[----:B------:R-:W-:Y:S05]  /*37a0*/  BSYNC B1 ;  /* 0x0000000000017941 */ /* 0x000fea0003800000 */
.L_x_92:
        /* <DEDUP_REMOVED lines=10> */
.L_x_95:
[----:B------:R-:W-:Y:S05]  /*3850*/  BSYNC B1 ;  /* 0x0000000000017941 */ /* 0x000fea0003800000 */
.L_x_94:
        /* <DEDUP_REMOVED lines=10> */
.L_x_97:
[----:B------:R-:W-:Y:S05]  /*3900*/  BSYNC B1 ;  /* 0x0000000000017941 */ /* 0x000fea0003800000 */
.L_x_96:
        /* <DEDUP_REMOVED lines=9> */
.L_x_99:
[----:B------:R-:W-:Y:S05]  /*39a0*/  BSYNC B1 ;  /* 0x0000000000017941 */ /* 0x000fea0003800000 */
.L_x_98:
        /* <DEDUP_REMOVED lines=9> */
.L_x_101:
[----:B------:R-:W-:Y:S05]  /*3a40*/  BSYNC B1 ;  /* 0x0000000000017941 */ /* 0x000fea0003800000 */
.L_x_100:
        /* <DEDUP_REMOVED lines=10> */
.L_x_103:
[----:B------:R-:W-:Y:S05]  /*3af0*/  BSYNC B1 ;  /* 0x0000000000017941 */ /* 0x000fea0003800000 */
.L_x_102:
        /* <DEDUP_REMOVED lines=10> */
.L_x_105:
[----:B------:R-:W-:Y:S05]  /*3ba0*/  BSYNC B1 ;  /* 0x0000000000017941 */ /* 0x000fea0003800000 */
.L_x_104:
        /* <DEDUP_REMOVED lines=9> */
.L_x_107:
[----:B------:R-:W-:Y:S05]  /*3c40*/  BSYNC B1 ;  /* 0x0000000000017941 */ /* 0x000fea0003800000 */
.L_x_106:
        /* <DEDUP_REMOVED lines=9> */
.L_x_109:
[----:B------:R-:W-:Y:S05]  /*3ce0*/  BSYNC B1 ;  /* 0x0000000000017941 */ /* 0x000fea0003800000 */
.L_x_108:
        /* <DEDUP_REMOVED lines=10> */
.L_x_111:
[----:B------:R-:W-:Y:S05]  /*3d90*/  BSYNC B1 ;  /* 0x0000000000017941 */ /* 0x000fea0003800000 */
.L_x_110:
        /* <DEDUP_REMOVED lines=10> */
.L_x_113:
[----:B------:R-:W-:Y:S05]  /*3e40*/  BSYNC B1 ;  /* 0x0000000000017941 */ /* 0x000fea0003800000 */
.L_x_112:
        /* <DEDUP_REMOVED lines=9> */
.L_x_115:
[----:B------:R-:W-:Y:S05]  /*3ee0*/  BSYNC B1 ;  /* 0x0000000000017941 */ /* 0x000fea0003800000 */
.L_x_114:
        /* <DEDUP_REMOVED lines=9> */
.L_x_117:
[----:B------:R-:W-:Y:S05]  /*3f80*/  BSYNC B1 ;  /* 0x0000000000017941 */ /* 0x000fea0003800000 */
.L_x_116:
        /* <DEDUP_REMOVED lines=10> */
.L_x_119:
[----:B------:R-:W-:Y:S05]  /*4030*/  BSYNC B1 ;  /* 0x0000000000017941 */ /* 0x000fea0003800000 */
.L_x_118:
        /* <DEDUP_REMOVED lines=10> */
.L_x_121:
[----:B------:R-:W-:Y:S05]  /*40e0*/  BSYNC B1 ;  /* 0x0000000000017941 */ /* 0x000fea0003800000 */
.L_x_120:
        /* <DEDUP_REMOVED lines=9> */
.L_x_123:
[----:B------:R-:W-:Y:S05]  /*4180*/  BSYNC B1 ;  /* 0x0000000000017941 */ /* 0x000fea0003800000 */
.L_x_122:
        /* <DEDUP_REMOVED lines=9> */
.L_x_125:
[----:B------:R-:W-:Y:S05]  /*4220*/  BSYNC B1 ;  /* 0x0000000000017941 */ /* 0x000fea0003800000 */
.L_x_124:
        /* <DEDUP_REMOVED lines=10> */
.L_x_127:
[----:B------:R-:W-:Y:S05]  /*42d0*/  BSYNC B1 ;  /* 0x0000000000017941 */ /* 0x000fea0003800000 */
.L_x_126:
        /* <DEDUP_REMOVED lines=10> */
.L_x_129:
[----:B------:R-:W-:Y:S05]  /*4380*/  BSYNC B1 ;  /* 0x0000000000017941 */ /* 0x000fea0003800000 */
.L_x_128:
        /* <DEDUP_REMOVED lines=9> */
.L_x_131:
[----:B------:R-:W-:Y:S05]  /*4420*/  BSYNC B1 ;  /* 0x0000000000017941 */ /* 0x000fea0003800000 */
.L_x_130:
        /* <DEDUP_REMOVED lines=9> */
.L_x_133:
[----:B------:R-:W-:Y:S05]  /*44c0*/  BSYNC B1 ;  /* 0x0000000000017941 */ /* 0x000fea0003800000 */
.L_x_132:
        /* <DEDUP_REMOVED lines=10> */
.L_x_135:
[----:B------:R-:W-:Y:S05]  /*4570*/  BSYNC B1 ;  /* 0x0000000000017941 */ /* 0x000fea0003800000 */
.L_x_134:
        /* <DEDUP_REMOVED lines=10> */
.L_x_137:
[----:B------:R-:W-:Y:S05]  /*4620*/  BSYNC B1 ;  /* 0x0000000000017941 */ /* 0x000fea0003800000 */
.L_x_136:
        /* <DEDUP_REMOVED lines=9> */
.L_x_139:
[----:B------:R-:W-:Y:S05]  /*46c0*/  BSYNC B1 ;  /* 0x0000000000017941 */ /* 0x000fea0003800000 */
.L_x_138:
        /* <DEDUP_REMOVED lines=9> */
.L_x_141:
[----:B------:R-:W-:Y:S05]  /*4760*/  BSYNC B1 ;  /* 0x0000000000017941 */ /* 0x000fea0003800000 */
.L_x_140:
        /* <DEDUP_REMOVED lines=10> */
.L_x_143:
[----:B------:R-:W-:Y:S05]  /*4810*/  BSYNC B1 ;  /* 0x0000000000017941 */ /* 0x000fea0003800000 */
.L_x_142:
        /* <DEDUP_REMOVED lines=10> */
.L_x_145:
[----:B------:R-:W-:Y:S05]  /*48c0*/  BSYNC B1 ;  /* 0x0000000000017941 */ /* 0x000fea0003800000 */
.L_x_144:
        /* <DEDUP_REMOVED lines=9> */
.L_x_147:
[----:B------:R-:W-:Y:S05]  /*4960*/  BSYNC B1 ;  /* 0x0000000000017941 */ /* 0x000fea0003800000 */
.L_x_146:
        /* <DEDUP_REMOVED lines=9> */
.L_x_149:
[----:B------:R-:W-:Y:S05]  /*4a00*/  BSYNC B1 ;  /* 0x0000000000017941 */ /* 0x000fea0003800000 */
.L_x_148:
        /* <DEDUP_REMOVED lines=10> */
.L_x_151:
[----:B------:R-:W-:Y:S05]  /*4ab0*/  BSYNC B1 ;  /* 0x0000000000017941 */ /* 0x000fea0003800000 */
.L_x_150:
        /* <DEDUP_REMOVED lines=10> */
.L_x_153:
[----:B------:R-:W-:Y:S05]  /*4b60*/  BSYNC B1 ;  /* 0x0000000000017941 */ /* 0x000fea0003800000 */
.L_x_152:
        /* <DEDUP_REMOVED lines=9> */
.L_x_155:
[----:B------:R-:W-:Y:S05]  /*4c00*/  BSYNC B1 ;  /* 0x0000000000017941 */ /* 0x000fea0003800000 */
.L_x_154:
        /* <DEDUP_REMOVED lines=9> */
.L_x_157:
[----:B------:R-:W-:Y:S05]  /*4ca0*/  BSYNC B1 ;  /* 0x0000000000017941 */ /* 0x000fea0003800000 */
.L_x_156:
        /* <DEDUP_REMOVED lines=10> */
.L_x_159:
[----:B------:R-:W-:Y:S05]  /*4d50*/  BSYNC B1 ;  /* 0x0000000000017941 */ /* 0x000fea0003800000 */
.L_x_158:
        /* <DEDUP_REMOVED lines=10> */
.L_x_161:
[----:B------:R-:W-:Y:S05]  /*4e00*/  BSYNC B1 ;  /* 0x0000000000017941 */ /* 0x000fea0003800000 */
.L_x_160:
        /* <DEDUP_REMOVED lines=9> */
.L_x_163:
[----:B------:R-:W-:Y:S05]  /*4ea0*/  BSYNC B1 ;  /* 0x0000000000017941 */ /* 0x000fea0003800000 */
.L_x_162:
        /* <DEDUP_REMOVED lines=9> */
.L_x_165:
[----:B------:R-:W-:Y:S05]  /*4f40*/  BSYNC B1 ;  /* 0x0000000000017941 */ /* 0x000fea0003800000 */
.L_x_164:
        /* <DEDUP_REMOVED lines=10> */
.L_x_167:
[----:B------:R-:W-:Y:S05]  /*4ff0*/  BSYNC B1 ;  /* 0x0000000000017941 */ /* 0x000fea0003800000 */
.L_x_166:
        /* <DEDUP_REMOVED lines=10> */
.L_x_169:
[----:B------:R-:W-:Y:S05]  /*50a0*/  BSYNC B1 ;  /* 0x0000000000017941 */ /* 0x000fea0003800000 */
.L_x_168:
        /* <DEDUP_REMOVED lines=9> */
.L_x_171:
[----:B------:R-:W-:Y:S05]  /*5140*/  BSYNC B1 ;  /* 0x0000000000017941 */ /* 0x000fea0003800000 */
.L_x_170:
        /* <DEDUP_REMOVED lines=9> */
.L_x_173:
[----:B------:R-:W-:Y:S05]  /*51e0*/  BSYNC B1 ;  /* 0x0000000000017941 */ /* 0x000fea0003800000 */
.L_x_172:
        /* <DEDUP_REMOVED lines=10> */
.L_x_175:
[----:B------:R-:W-:Y:S05]  /*5290*/  BSYNC B1 ;  /* 0x0000000000017941 */ /* 0x000fea0003800000 */
.L_x_174:
        /* <DEDUP_REMOVED lines=10> */
.L_x_177:
[----:B------:R-:W-:Y:S05]  /*5340*/  BSYNC B1 ;  /* 0x0000000000017941 */ /* 0x000fea0003800000 */
.L_x_176:
        /* <DEDUP_REMOVED lines=9> */
.L_x_179:
[----:B------:R-:W-:Y:S05]  /*53e0*/  BSYNC B1 ;  /* 0x0000000000017941 */ /* 0x000fea0003800000 */
.L_x_178:
        /* <DEDUP_REMOVED lines=9> */
.L_x_181:
[----:B------:R-:W-:Y:S05]  /*5480*/  BSYNC B1 ;  /* 0x0000000000017941 */ /* 0x000fea0003800000 */
.L_x_180:
        /* <DEDUP_REMOVED lines=10> */
.L_x_183:
[----:B------:R-:W-:Y:S05]  /*5530*/  BSYNC B1 ;  /* 0x0000000000017941 */ /* 0x000fea0003800000 */
.L_x_182:
        /* <DEDUP_REMOVED lines=10> */
.L_x_185:
[----:B------:R-:W-:Y:S05]  /*55e0*/  BSYNC B1 ;  /* 0x0000000000017941 */ /* 0x000fea0003800000 */
.L_x_184:
        /* <DEDUP_REMOVED lines=9> */
.L_x_187:
[----:B------:R-:W-:Y:S05]  /*5680*/  BSYNC B1 ;  /* 0x0000000000017941 */ /* 0x000fea0003800000 */
.L_x_186:
        /* <DEDUP_REMOVED lines=9> */
.L_x_189:
[----:B------:R-:W-:Y:S05]  /*5720*/  BSYNC B1 ;  /* 0x0000000000017941 */ /* 0x000fea0003800000 */
.L_x_188:
        /* <DEDUP_REMOVED lines=10> */
.L_x_191:
[----:B------:R-:W-:Y:S05]  /*57d0*/  BSYNC B1 ;  /* 0x0000000000017941 */ /* 0x000fea0003800000 */
.L_x_190:
        /* <DEDUP_REMOVED lines=10> */
.L_x_193:
[----:B------:R-:W-:Y:S05]  /*5880*/  BSYNC B1 ;  /* 0x0000000000017941 */ /* 0x000fea0003800000 */
.L_x_192:
        /* <DEDUP_REMOVED lines=9> */
.L_x_195:
[----:B------:R-:W-:Y:S05]  /*5920*/  BSYNC B1 ;  /* 0x0000000000017941 */ /* 0x000fea0003800000 */
.L_x_194:
        /* <DEDUP_REMOVED lines=9> */
.L_x_197:
[----:B------:R-:W-:Y:S05]  /*59c0*/  BSYNC B1 ;  /* 0x0000000000017941 */ /* 0x000fea0003800000 */
.L_x_196:
        /* <DEDUP_REMOVED lines=10> */
.L_x_199:
[----:B------:R-:W-:Y:S05]  /*5a70*/  BSYNC B1 ;  /* 0x0000000000017941 */ /* 0x000fea0003800000 */
.L_x_198:
        /* <DEDUP_REMOVED lines=10> */
.L_x_201:
[----:B------:R-:W-:Y:S05]  /*5b20*/  BSYNC B1 ;  /* 0x0000000000017941 */ /* 0x000fea0003800000 */
.L_x_200:
        /* <DEDUP_REMOVED lines=9> */
.L_x_203:
[----:B------:R-:W-:Y:S05]  /*5bc0*/  BSYNC B1 ;  /* 0x0000000000017941 */ /* 0x000fea0003800000 */
.L_x_202:
        /* <DEDUP_REMOVED lines=9> */
.L_x_205:
[----:B------:R-:W-:Y:S05]  /*5c60*/  BSYNC B1 ;  /* 0x0000000000017941 */ /* 0x000fea0003800000 */
.L_x_204:
        /* <DEDUP_REMOVED lines=10> */
.L_x_207:
[----:B------:R-:W-:Y:S05]  /*5d10*/  BSYNC B1 ;  /* 0x0000000000017941 */ /* 0x000fea0003800000 */
.L_x_206:
        /* <DEDUP_REMOVED lines=10> */
.L_x_209:
[----:B------:R-:W-:Y:S05]  /*5dc0*/  BSYNC B1 ;  /* 0x0000000000017941 */ /* 0x000fea0003800000 */
.L_x_208:
        /* <DEDUP_REMOVED lines=9> */
.L_x_211:
[----:B------:R-:W-:Y:S05]  /*5e60*/  BSYNC B1 ;  /* 0x0000000000017941 */ /* 0x000fea0003800000 */
.L_x_210:
        /* <DEDUP_REMOVED lines=9> */
.L_x_213:
[----:B------:R-:W-:Y:S05]  /*5f00*/  BSYNC B1 ;  /* 0x0000000000017941 */ /* 0x000fea0003800000 */
.L_x_212:
        /* <DEDUP_REMOVED lines=10> */
.L_x_215:
[----:B------:R-:W-:Y:S05]  /*5fb0*/  BSYNC B1 ;  /* 0x0000000000017941 */ /* 0x000fea0003800000 */
.L_x_214:
        /* <DEDUP_REMOVED lines=10> */
.L_x_217:
[----:B------:R-:W-:Y:S05]  /*6060*/  BSYNC B1 ;  /* 0x0000000000017941 */ /* 0x000fea0003800000 */
.L_x_216:
        /* <DEDUP_REMOVED lines=9> */
.L_x_219:
[----:B------:R-:W-:Y:S05]  /*6100*/  BSYNC B1 ;  /* 0x0000000000017941 */ /* 0x000fea0003800000 */
.L_x_218:
        /* <DEDUP_REMOVED lines=9> */
.L_x_221:
[----:B------:R-:W-:Y:S05]  /*61a0*/  BSYNC B1 ;  /* 0x0000000000017941 */ /* 0x000fea0003800000 */
.L_x_220:
        /* <DEDUP_REMOVED lines=10> */
.L_x_223:
[----:B------:R-:W-:Y:S05]  /*6250*/  BSYNC B1 ;  /* 0x0000000000017941 */ /* 0x000fea0003800000 */
.L_x_222:
        /* <DEDUP_REMOVED lines=10> */
.L_x_225:
[----:B------:R-:W-:Y:S05]  /*6300*/  BSYNC B1 ;  /* 0x0000000000017941 */ /* 0x000fea0003800000 */
.L_x_224:
        /* <DEDUP_REMOVED lines=9> */
.L_x_227:
[----:B------:R-:W-:Y:S05]  /*63a0*/  BSYNC B1 ;  /* 0x0000000000017941 */ /* 0x000fea0003800000 */
.L_x_226:
        /* <DEDUP_REMOVED lines=9> */
.L_x_229:
[----:B------:R-:W-:Y:S05]  /*6440*/  BSYNC B1 ;  /* 0x0000000000017941 */ /* 0x000fea0003800000 */
.L_x_228:
        /* <DEDUP_REMOVED lines=10> */
.L_x_231:
[----:B------:R-:W-:Y:S05]  /*64f0*/  BSYNC B1 ;  /* 0x0000000000017941 */ /* 0x000fea0003800000 */
.L_x_230:
        /* <DEDUP_REMOVED lines=10> */
.L_x_233:
[----:B------:R-:W-:Y:S05]  /*65a0*/  BSYNC B1 ;  /* 0x0000000000017941 */ /* 0x000fea0003800000 */
.L_x_232:
        /* <DEDUP_REMOVED lines=9> */
.L_x_235:
[----:B------:R-:W-:Y:S05]  /*6640*/  BSYNC B1 ;  /* 0x0000000000017941 */ /* 0x000fea0003800000 */
.L_x_234:
        /* <DEDUP_REMOVED lines=9> */
.L_x_237:
[----:B------:R-:W-:Y:S05]  /*66e0*/  BSYNC B1 ;  /* 0x0000000000017941 */ /* 0x000fea0003800000 */
.L_x_236:
        /* <DEDUP_REMOVED lines=10> */
.L_x_239:
[----:B------:R-:W-:Y:S05]  /*6790*/  BSYNC B1 ;  /* 0x0000000000017941 */ /* 0x000fea0003800000 */
.L_x_238:
        /* <DEDUP_REMOVED lines=10> */
.L_x_241:
[----:B------:R-:W-:Y:S05]  /*6840*/  BSYNC B1 ;  /* 0x0000000000017941 */ /* 0x000fea0003800000 */
.L_x_240:
        /* <DEDUP_REMOVED lines=9> */
.L_x_243:
[----:B------:R-:W-:Y:S05]  /*68e0*/  BSYNC B1 ;  /* 0x0000000000017941 */ /* 0x000fea0003800000 */
.L_x_242:
        /* <DEDUP_REMOVED lines=9> */
.L_x_245:
[----:B------:R-:W-:Y:S05]  /*6980*/  BSYNC B1 ;  /* 0x0000000000017941 */ /* 0x000fea0003800000 */
.L_x_244:
        /* <DEDUP_REMOVED lines=10> */
.L_x_247:
[----:B------:R-:W-:Y:S05]  /*6a30*/  BSYNC B1 ;  /* 0x0000000000017941 */ /* 0x000fea0003800000 */
.L_x_246:
        /* <DEDUP_REMOVED lines=10> */
.L_x_249:
[----:B------:R-:W-:Y:S05]  /*6ae0*/  BSYNC B1 ;  /* 0x0000000000017941 */ /* 0x000fea0003800000 */
.L_x_248:
        /* <DEDUP_REMOVED lines=9> */
.L_x_251:
[----:B------:R-:W-:Y:S05]  /*6b80*/  BSYNC B1 ;  /* 0x0000000000017941 */ /* 0x000fea0003800000 */
.L_x_250:
        /* <DEDUP_REMOVED lines=9> */
.L_x_253:
[----:B------:R-:W-:Y:S05]  /*6c20*/  BSYNC B1 ;  /* 0x0000000000017941 */ /* 0x000fea0003800000 */
.L_x_252:
        /* <DEDUP_REMOVED lines=10> */
.L_x_255:
[----:B------:R-:W-:Y:S05]  /*6cd0*/  BSYNC B1 ;  /* 0x0000000000017941 */ /* 0x000fea0003800000 */
.L_x_254:
        /* <DEDUP_REMOVED lines=10> */
.L_x_257:
[----:B------:R-:W-:Y:S05]  /*6d80*/  BSYNC B1 ;  /* 0x0000000000017941 */ /* 0x000fea0003800000 */
.L_x_256:
        /* <DEDUP_REMOVED lines=9> */
.L_x_259:
[----:B------:R-:W-:Y:S05]  /*6e20*/  BSYNC B1 ;  /* 0x0000000000017941 */ /* 0x000fea0003800000 */
.L_x_258:
        /* <DEDUP_REMOVED lines=9> */
.L_x_261:
[----:B------:R-:W-:Y:S05]  /*6ec0*/  BSYNC B1 ;  /* 0x0000000000017941 */ /* 0x000fea0003800000 */
.L_x_260:
        /* <DEDUP_REMOVED lines=10> */
.L_x_263:
[----:B------:R-:W-:Y:S05]  /*6f70*/  BSYNC B1 ;  /* 0x0000000000017941 */ /* 0x000fea0003800000 */
.L_x_262:
        /* <DEDUP_REMOVED lines=10> */
.L_x_265:
[----:B------:R-:W-:Y:S05]  /*7020*/  BSYNC B1 ;  /* 0x0000000000017941 */ /* 0x000fea0003800000 */
.L_x_264:
        /* <DEDUP_REMOVED lines=9> */
.L_x_267:
[----:B------:R-:W-:Y:S05]  /*70c0*/  BSYNC B1 ;  /* 0x0000000000017941 */ /* 0x000fea0003800000 */
.L_x_266:
        /* <DEDUP_REMOVED lines=9> */
.L_x_269:
[----:B------:R-:W-:Y:S05]  /*7160*/  BSYNC B1 ;  /* 0x0000000000017941 */ /* 0x000fea0003800000 */
.L_x_268:
        /* <DEDUP_REMOVED lines=10> */
.L_x_271:
[----:B------:R-:W-:Y:S05]  /*7210*/  BSYNC B1 ;  /* 0x0000000000017941 */ /* 0x000fea0003800000 */
.L_x_270:
        /* <DEDUP_REMOVED lines=10> */
.L_x_273:
[----:B------:R-:W-:Y:S05]  /*72c0*/  BSYNC B1 ;  /* 0x0000000000017941 */ /* 0x000fea0003800000 */
.L_x_272:
        /* <DEDUP_REMOVED lines=9> */
.L_x_275:
[----:B------:R-:W-:Y:S05]  /*7360*/  BSYNC B1 ;  /* 0x0000000000017941 */ /* 0x000fea0003800000 */
.L_x_274:
        /* <DEDUP_REMOVED lines=9> */
.L_x_277:
[----:B------:R-:W-:Y:S05]  /*7400*/  BSYNC B1 ;  /* 0x0000000000017941 */ /* 0x000fea0003800000 */
.L_x_276:
        /* <DEDUP_REMOVED lines=10> */
.L_x_279:
[----:B------:R-:W-:Y:S05]  /*74b0*/  BSYNC B1 ;  /* 0x0000000000017941 */ /* 0x000fea0003800000 */
.L_x_278:
        /* <DEDUP_REMOVED lines=10> */
.L_x_281:
[----:B------:R-:W-:Y:S05]  /*7560*/  BSYNC B1 ;  /* 0x0000000000017941 */ /* 0x000fea0003800000 */
.L_x_280:
[----:B01---5:R-:W-:Y:S01]  /*7570*/  LOP3.LUT R6, R152, 0xffffe000, RZ, 0xc0, !PT ;  /* 0xffffe00098067812 */ /* 0x023fe200078ec0ff */
        /* <DEDUP_REMOVED lines=8> */
.L_x_283:
[----:B------:R-:W-:Y:S05]  /*7600*/  BSYNC B1 ;  /* 0x0000000000017941 */ /* 0x000fea0003800000 */
.L_x_282:
[----:B0-2--5:R-:W-:Y:S01]  /*7610*/  LOP3.LUT R4, R152, 0xffffe000, RZ, 0xc0, !PT ;  /* 0xffffe00098047812 */ /* 0x025fe200078ec0ff */
[----:B------:R-:W-:Y:S01]  /*7620*/  @P1 IMAD.MOV.U32 R5, RZ, RZ, R11 ;  /* 0x000000ffff051224 */ /* 0x000fe200078e000b */
[----:B------:R-:W-:Y:S01]  /*7630*/  ISETP.GT.AND P0, PT, R0, 0x8, P0 ;  /* 0x000000080000780c */ /* 0x000fe20000704270 */
[----:B------:R-:W-:Y:S02]  /*7640*/  BSSY B1, `(.L_x_284) ;  /* 0x0000008000017945 */ /* 0x000fe40003800000 */
[----:B------:R-:W-:Y:S01]  /*7650*/  FMUL R3, R4, R155 ;  /* 0x0000009b04037220 */ /* 0x000fe20000400000 */
[----:B------:R-:W-:-:S03]  /*7660*/  @P1 IMAD.MOV.U32 R4, RZ, RZ, R10 ;  /* 0x000000ffff041224 */ /* 0x000fc600078e000a */
[----:B------:R-:W-:-:S05]  /*7670*/  FFMA R3, R150, R154, R3 ;  /* 0x0000009a96037223 */ /* 0x000fca0000000003 */
[----:B------:R-:W-:-:S05]  /*7680*/  F2FP.TF32.F32.PACK_B R3, R3 ;  /* 0x00000003ff03723e */ /* 0x000fca00024050ff */
[----:B------:R0:W-:Y:S01]  /*7690*/  @P1 STG.E desc[UR36][R4.64+0x3e0], R3 ;  /* 0x0003e00304001986 */ /* 0x0001e2000c101924 */
[----:B------:R-:W-:Y:S05]  /*76a0*/  @!P0 BRA `(.L_x_285) ;  /* 0x0000000000048947 */ /* 0x000fea0003800000 */
[----:B------:R2:W5:Y:S02]  /*76b0*/  LDG.E.LTC128B R152, desc[UR36][R8.64+0x3e4] ;  /* 0x0003e42408987981 */ /* 0x000564000c1e1920 */
.L_x_285:
[----:B------:R-:W-:Y:S05]  /*76c0*/  BSYNC B1 ;  /* 0x0000000000017941 */ /* 0x000fea0003800000 */
.L_x_284:
[----:B------:R-:W-:Y:S05]  /*76d0*/  @!P0 BRA `(.L_x_286) ;  /* 0x0000002400308947 */ /* 0x000fea0003800000 */
[----:B-----5:R-:W-:-:S05]  /*76e0*/  LOP3.LUT R152, R152, 0xffffe000, RZ, 0xc0, !PT ;  /* 0xffffe00098987812 */ /* 0x020fca00078ec0ff */
[----:B------:R-:W-:-:S04]  /*76f0*/  FMUL R152, R152, R155 ;  /* 0x0000009b98987220 */ /* 0x000fc80000400000 */
[----:B------:R-:W-:-:S05]  /*7700*/  FFMA R151, R151, R154, R152 ;  /* 0x0000009a97977223 */ /* 0x000fca0000000098 */
[----:B------:R-:W-:-:S05]  /*7710*/  F2FP.TF32.F32.PACK_B R151, R151 ;  /* 0x00000097ff97723e */ /* 0x000fca00024050ff */
[----:B------:R0:W-:Y:S01]  /*7720*/  STG.E desc[UR36][R10.64+0x3e4], R151 ;  /* 0x0003e4970a007986 */ /* 0x0001e2000c101924 */
[----:B------:R-:W-:Y:S05]  /*7730*/  BRA `(.L_x_286) ;  /* 0x0000002400187947 */ /* 0x000fea0003800000 */
.L_x_33:
[----:B------:R-:W-:Y:S01]  /*7740*/  ISETP.GT.AND P3, PT, R3, 0x1, PT ;  /* 0x000000010300780c */ /* 0x000fe20003f64270 */
[----:B------:R-:W-:Y:S01]  /*7750*/  ULDC.64 UR4, c[0x0][0x5c0] ;  /* 0x0001700000047ab9 */ /* 0x000fe20000000a00 */
[-C--:B------:R-:W-:Y:S01]  /*7760*/  FMUL R9, R24, R154.reuse ;  /* 0x0000009a18097220 */ /* 0x080fe20000400000 */
[----:B------:R-:W-:Y:S01]  /*7770*/  LEA R4, P1, R162, UR4, 0x2 ;  /* 0x00000004a2047c11 */ /* 0x000fe2000f8210ff */
[-C--:B------:R-:W-:Y:S01]  /*7780*/  FMUL R25, R25, R154.reuse ;  /* 0x0000009a19197220 */ /* 0x080fe20000400000 */
[----:B------:R-:W-:Y:S01]  /*7790*/  ISETP.GT.AND P0, PT, R0, RZ, P3 ;  /* 0x000000ff0000720c */ /* 0x000fe20001f04270 */
[-C--:B------:R-:W-:Y:S01]  /*77a0*/  FMUL R13, R26, R154.reuse ;  /* 0x0000009a1a0d7220 */ /* 0x080fe20000400000 */
[----:B------:R-:W-:Y:S01]  /*77b0*/  ISETP.GT.AND P2, PT, R0, 0x8, P2 ;  /* 0x000000080000780c */ /* 0x000fe20001744270 */
[-C--:B------:R-:W-:Y:S01]  /*77c0*/  FMUL R27, R27, R154.reuse ;  /* 0x0000009a1b1b7220 */ /* 0x080fe20000400000 */
[----:B------:R-:W-:Y:S01]  /*77d0*/  LEA.HI.X R5, R162, UR5, R173, 0x2, P1 ;  /* 0x00000005a2057c11 */ /* 0x000fe200088f14ad */
[-C--:B------:R-:W-:Y:S01]  /*77e0*/  FMUL R29, R29, R154.reuse ;  /* 0x0000009a1d1d7220 */ /* 0x080fe20000400000 */
[----:B------:R-:W-:Y:S01]  /*77f0*/  F2FP.TF32.F32.PACK_B R9, R9 ;  /* 0x00000009ff09723e */ /* 0x000fe200024050ff */
[-C--:B------:R-:W-:Y:S01]  /*7800*/  FMUL R31, R31, R154.reuse ;  /* 0x0000009a1f1f7220 */ /* 0x080fe20000400000 */
[C---:B------:R-:W-:Y:S01]  /*7810*/  SHF.L.U64.HI R11, R10.reuse, 0x5, R11 ;  /* 0x000000050a0b7819 */ /* 0x040fe2000001020b */
[----:B------:R-:W-:Y:S01]  /*7820*/  FMUL R33, R33, R154 ;  /* 0x0000009a21217220 */ /* 0x000fe20000400000 */
[----:B------:R-:W-:Y:S01]  /*7830*/  LEA R6, P1, R10, R4, 0x5 ;  /* 0x000000040a067211 */ /* 0x000fe200078228ff */
[----:B------:R0:W-:Y:S01]  /*7840*/  @P4 STG.E desc[UR36][R4.64], R9 ;  /* 0x0000000904004986 */ /* 0x0001e2000c101924 */
[----:B------:R-:W-:Y:S01]  /*7850*/  F2FP.TF32.F32.PACK_B R25, R25 ;  /* 0x00000019ff19723e */ /* 0x000fe200024050ff */
[-C--:B------:R-:W-:Y:S01]  /*7860*/  FMUL R35, R35, R154.reuse ;  /* 0x0000009a23237220 */ /* 0x080fe20000400000 */
[----:B------:R-:W-:Y:S01]  /*7870*/  F2FP.TF32.F32.PACK_B R13, R13 ;  /* 0x0000000dff0d723e */ /* 0x000fe200024050ff */
[----:B------:R-:W-:Y:S01]  /*7880*/  IMAD.X R7, R11, 0x1, R5, P1 ;  /* 0x000000010b077824 */ /* 0x000fe200008e0605 */
[C---:B------:R-:W-:Y:S01]  /*7890*/  ISETP.GT.AND P4, PT, R3.reuse, 0x8, PT ;  /* 0x000000080300780c */ /* 0x040fe20003f84270 */
[----:B------:R-:W-:Y:S01]  /*78a0*/  @P0 STG.E desc[UR36][R4.64+0x4], R25 ;  /* 0x0000041904000986 */ /* 0x000fe2000c101924 */
[----:B------:R-:W-:Y:S01]  /*78b0*/  ISETP.GT.AND P0, PT, R3, 0x9, PT ;  /* 0x000000090300780c */ /* 0x000fe20003f04270 */
[-C--:B------:R-:W-:Y:S01]  /*78c0*/  FMUL R11, R30, R154.reuse ;  /* 0x0000009a1e0b7220 */ /* 0x080fe20000400000 */
[C---:B------:R-:W-:Y:S01]  /*78d0*/  ISETP.GT.AND P3, PT, R0.reuse, 0x8, P3 ;  /* 0x000000080000780c */ /* 0x040fe20001f64270 */
[----:B------:R1:W-:Y:S01]  /*78e0*/  @P2 STG.E desc[UR36][R6.64], R13 ;  /* 0x0000000d06002986 */ /* 0x0003e2000c101924 */
[----:B------:R-:W-:Y:S01]  /*78f0*/  ISETP.GT.AND P1, PT, R0, RZ, P4 ;  /* 0x000000ff0000720c */ /* 0x000fe20002724270 */
[-C--:B0-----:R-:W-:Y:S01]  /*7900*/  FMUL R9, R28, R154.reuse ;  /* 0x0000009a1c097220 */ /* 0x081fe20000400000 */
[C---:B------:R-:W-:Y:S01]  /*7910*/  ISETP.GT.AND P2, PT, R0.reuse, RZ, P0 ;  /* 0x000000ff0000720c */ /* 0x040fe20000744270 */
[-C--:B------:R-:W-:Y:S01]  /*7920*/  FMUL R37, R37, R154.reuse ;  /* 0x0000009a25257220 */ /* 0x080fe20000400000 */
[----:B------:R-:W-:Y:S01]  /*7930*/  ISETP.GT.AND P4, PT, R0, 0x8, P4 ;  /* 0x000000080000780c */ /* 0x000fe20002784270 */
[-C--:B------:R-:W-:Y:S01]  /*7940*/  FMUL R39, R39, R154.reuse ;  /* 0x0000009a27277220 */ /* 0x080fe20000400000 */
[----:B------:R-:W-:Y:S01]  /*7950*/  F2FP.TF32.F32.PACK_B R27, R27 ;  /* 0x0000001bff1b723e */ /* 0x000fe200024050ff */
[-C--:B------:R-:W-:Y:S01]  /*7960*/  FMUL R41, R41, R154.reuse ;  /* 0x0000009a29297220 */ /* 0x080fe20000400000 */
[----:B------:R-:W-:Y:S01]  /*7970*/  F2FP.TF32.F32.PACK_B R9, R9 ;  /* 0x00000009ff09723e */ /* 0x000fe200024050ff */
[-C--:B------:R-:W-:Y:S01]  /*7980*/  FMUL R43, R43, R154.reuse ;  /* 0x0000009a2b2b7220 */ /* 0x080fe20000400000 */
[----:B------:R-:W-:Y:S01]  /*7990*/  F2FP.TF32.F32.PACK_B R29, R29 ;  /* 0x0000001dff1d723e */ /* 0x000fe200024050ff */
[----:B------:R-:W-:Y:S01]  /*79a0*/  @P3 STG.E desc[UR36][R6.64+0x4], R27 ;  /* 0x0000041b06003986 */ /* 0x000fe2000c101924 */
[----:B------:R-:W-:Y:S01]  /*79b0*/  F2FP.TF32.F32.PACK_B R11, R11 ;  /* 0x0000000bff0b723e */ /* 0x000fe200024050ff */
[-C--:B-1----:R-:W-:Y:S01]  /*79c0*/  FMUL R13, R34, R154.reuse ;  /* 0x0000009a220d7220 */ /* 0x082fe20000400000 */
[----:B------:R-:W-:Y:S01]  /*79d0*/  ISETP.GT.AND P3, PT, R3, 0x11, PT ;  /* 0x000000110300780c */ /* 0x000fe20003f64270 */
[----:B------:R0:W-:Y:S01]  /*79e0*/  @P1 STG.E desc[UR36][R4.64+0x20], R9 ;  /* 0x0000200904001986 */ /* 0x0001e2000c101924 */
[C---:B------:R-:W-:Y:S01]  /*79f0*/  ISETP.GT.AND P0, PT, R0.reuse, 0x8, P0 ;  /* 0x000000080000780c */ /* 0x040fe20000704270 */
[-C--:B------:R-:W-:Y:S01]  /*7a00*/  FMUL R45, R45, R154.reuse ;  /* 0x0000009a2d2d7220 */ /* 0x080fe20000400000 */
[----:B------:R-:W-:Y:S01]  /*7a10*/  F2FP.TF32.F32.PACK_B R31, R31 ;  /* 0x0000001fff1f723e */ /* 0x000fe200024050ff */
[----:B------:R-:W-:Y:S01]  /*7a20*/  @P2 STG.E desc[UR36][R4.64+0x24], R29 ;  /* 0x0000241d04002986 */ /* 0x000fe2000c101924 */
[----:B------:R-:W-:Y:S01]  /*7a30*/  ISETP.GT.AND P2, PT, R3, 0x10, PT ;  /* 0x000000100300780c */ /* 0x000fe20003f44270 */
[-C--:B------:R-:W-:Y:S01]  /*7a40*/  FMUL R47, R47, R154.reuse ;  /* 0x0000009a2f2f7220 */ /* 0x080fe20000400000 */
[----:B------:R-:W-:Y:S01]  /*7a50*/  F2FP.TF32.F32.PACK_B R33, R33 ;  /* 0x00000021ff21723e */ /* 0x000fe200024050ff */
[----:B------:R1:W-:Y:S01]  /*7a60*/  @P4 STG.E desc[UR36][R6.64+0x20], R11 ;  /* 0x0000200b06004986 */ /* 0x0003e2000c101924 */
[C---:B------:R-:W-:Y:S01]  /*7a70*/  ISETP.GT.AND P1, PT, R0.reuse, RZ, P2 ;  /* 0x000000ff0000720c */ /* 0x040fe20001724270 */
[-C--:B------:R-:W-:Y:S01]  /*7a80*/  FMUL R49, R49, R154.reuse ;  /* 0x0000009a31317220 */ /* 0x080fe20000400000 */
[----:B------:R-:W-:Y:S01]  /*7a90*/  ISETP.GT.AND P4, PT, R0, RZ, P3 ;  /* 0x000000ff0000720c */ /* 0x000fe20001f84270 */
[-C--:B0-----:R-:W-:Y:S01]  /*7aa0*/  FMUL R9, R32, R154.reuse ;  /* 0x0000009a20097220 */ /* 0x081fe20000400000 */
[----:B------:R-:W-:Y:S01]  /*7ab0*/  ISETP.GT.AND P2, PT, R0, 0x8, P2 ;  /* 0x000000080000780c */ /* 0x000fe20001744270 */
[----:B------:R-:W-:Y:S01]  /*7ac0*/  @P0 STG.E desc[UR36][R6.64+0x24], R31 ;  /* 0x0000241f06000986 */ /* 0x000fe2000c101924 */
[----:B------:R-:W-:Y:S01]  /*7ad0*/  F2FP.TF32.F32.PACK_B R13, R13 ;  /* 0x0000000dff0d723e */ /* 0x000fe200024050ff */
[-C--:B------:R-:W-:Y:S01]  /*7ae0*/  FMUL R51, R51, R154.reuse ;  /* 0x0000009a33337220 */ /* 0x080fe20000400000 */
[----:B------:R-:W-:Y:S01]  /*7af0*/  F2FP.TF32.F32.PACK_B R9, R9 ;  /* 0x00000009ff09723e */ /* 0x000fe200024050ff */
[-C--:B------:R-:W-:Y:S01]  /*7b00*/  FMUL R53, R53, R154.reuse ;  /* 0x0000009a35357220 */ /* 0x080fe20000400000 */
[----:B------:R-:W-:Y:S01]  /*7b10*/  ISETP.GT.AND P0, PT, R3, 0x19, PT ;  /* 0x000000190300780c */ /* 0x000fe20003f04270 */
[-C--:B-1----:R-:W-:Y:S01]  /*7b20*/  FMUL R11, R38, R154.reuse ;  /* 0x0000009a260b7220 */ /* 0x082fe20000400000 */
[C---:B------:R-:W-:Y:S01]  /*7b30*/  ISETP.GT.AND P3, PT, R0.reuse, 0x8, P3 ;  /* 0x000000080000780c */ /* 0x040fe20001f64270 */
[----:B------:R0:W-:Y:S01]  /*7b40*/  @P1 STG.E desc[UR36][R4.64+0x40], R9 ;  /* 0x0000400904001986 */ /* 0x0001e2000c101924 */
[----:B------:R-:W-:Y:S01]  /*7b50*/  F2FP.TF32.F32.PACK_B R35, R35 ;  /* 0x00000023ff23723e */ /* 0x000fe200024050ff */
        /* <DEDUP_REMOVED lines=11> */
[C---:B------:R-:W-:Y:S01]  /*7c10*/  ISETP.GT.AND P4, PT, R0.reuse, 0x8, P4 ;  /* 0x000000080000780c */ /* 0x040fe20002784270 */
[----:B------:R-:W-:Y:S01]  /*7c20*/  @P3 STG.E desc[UR36][R6.64+0x44], R35 ;  /* 0x0000442306003986 */ /* 0x000fe2000c101924 */
[----:B------:R-:W-:Y:S01]  /*7c30*/  ISETP.GT.AND P3, PT, R3, 0x21, PT ;  /* 0x000000210300780c */ /* 0x000fe20003f64270 */
[-C--:B------:R-:W-:Y:S01]  /*7c40*/  FMUL R61, R61, R154.reuse ;  /* 0x0000009a3d3d7220 */ /* 0x080fe20000400000 */
[----:B------:R-:W-:Y:S01]  /*7c50*/  F2FP.TF32.F32.PACK_B R9, R9 ;  /* 0x00000009ff09723e */ /* 0x000fe200024050ff */
[-C--:B------:R-:W-:Y:S01]  /*7c60*/  FMUL R63, R63, R154.reuse ;  /* 0x0000009a3f3f7220 */ /* 0x080fe20000400000 */
[----:B------:R-:W-:Y:S01]  /*7c70*/  ISETP.GT.AND P0, PT, R0, 0x8, P0 ;  /* 0x000000080000780c */ /* 0x000fe20000704270 */
[-C--:B-1----:R-:W-:Y:S01]  /*7c80*/  FMUL R13, R42, R154.reuse ;  /* 0x0000009a2a0d7220 */ /* 0x082fe20000400000 */
[----:B------:R-:W-:Y:S01]  /*7c90*/  F2FP.TF32.F32.PACK_B R39, R39 ;  /* 0x00000027ff27723e */ /* 0x000fe200024050ff */
        /* <DEDUP_REMOVED lines=147> */
[----:B------:R-:W-:Y:S01]  /*85d0*/  ISETP.GT.AND P3, PT, R0, 0x8, P3 ;  /* 0x000000080000780c */ /* 0x000fe20001f64270 */
[-C--:B------:R-:W-:Y:S01]  /*85e0*/  FMUL R131, R131, R154.reuse ;  /* 0x0000009a83837220 */ /* 0x080fe20000400000 */
[----:B------:R-:W-:Y:S01]  /*85f0*/  F2FP.TF32.F32.PACK_B R9, R9 ;  /* 0x00000009ff09723e */ /* 0x000fe200024050ff */
[-C--:B------:R-:W-:Y:S01]  /*8600*/  FMUL R133, R133, R154.reuse ;  /* 0x0000009a85857220 */ /* 0x080fe20000400000 */
[----:B------:R-:W-:Y:S01]  /*8610*/  ISETP.GT.AND P0, PT, R3, 0x59, PT ;  /* 0x000000590300780c */ /* 0x000fe20003f04270 */
        /* <DEDUP_REMOVED lines=25> */
[C---:B------:R-:W-:Y:S01]  /*87b0*/  ISETP.GT.AND P1, PT, R0.reuse, RZ, P3 ;  /* 0x000000ff0000720c */ /* 0x040fe20001f24270 */
[-C--:B------:R-:W-:Y:S01]  /*87c0*/  FMUL R145, R145, R154.reuse ;  /* 0x0000009a91917220 */ /* 0x080fe20000400000 */
[C---:B------:R-:W-:Y:S01]  /*87d0*/  ISETP.GT.AND P3, PT, R0.reuse, 0x8, P3 ;  /* 0x000000080000780c */ /* 0x040fe20001f64270 */
[----:B------:R-:W-:Y:S01]  /*87e0*/  @P2 STG.E desc[UR36][R4.64+0x164], R69 ;  /* 0x0001644504002986 */ /* 0x000fe2000c101924 */
[----:B------:R-:W-:Y:S01]  /*87f0*/  ISETP.GT.AND P2, PT, R3, 0x61, PT ;  /* 0x000000610300780c */ /* 0x000fe20003f44270 */
[-C--:B------:R-:W-:Y:S01]  /*8800*/  FMUL R147, R147, R154.reuse ;  /* 0x0000009a93937220 */ /* 0x080fe20000400000 */
[----:B------:R-:W-:Y:S01]  /*8810*/  F2FP.TF32.F32.PACK_B R13, R13 ;  /* 0x0000000dff0d723e */ /* 0x000fe200024050ff */
[----:B------:R1:W-:Y:S01]  /*8820*/  @P4 STG.E desc[UR36][R6.64+0x160], R11 ;  /* 0x0001600b06004986 */ /* 0x0003e2000c101924 */
[C---:B------:R-:W-:Y:S01]  /*8830*/  ISETP.GT.AND P4, PT, R0.reuse, RZ, P2 ;  /* 0x000000ff0000720c */ /* 0x040fe20001784270 */
[-C--:B------:R-:W-:Y:S01]  /*8840*/  FMUL R149, R149, R154.reuse ;  /* 0x0000009a95957220 */ /* 0x080fe20000400000 */
[----:B------:R-:W-:Y:S01]  /*8850*/  ISETP.GT.AND P2, PT, R0, 0x8, P2 ;  /* 0x000000080000780c */ /* 0x000fe20001744270 */
[-C--:B0-----:R-:W-:Y:S01]  /*8860*/  FMUL R9, R72, R154.reuse ;  /* 0x0000009a48097220 */ /* 0x081fe20000400000 */
[----:B------:R-:W-:Y:S01]  /*8870*/  @P0 STG.E desc[UR36][R6.64+0x164], R71 ;  /* 0x0001644706000986 */ /* 0x000fe2000c101924 */
[----:B------:R-:W-:Y:S01]  /*8880*/  ISETP.GT.AND P0, PT, R3, 0x69, PT ;  /* 0x000000690300780c */ /* 0x000fe20003f04270 */
[----:B------:R-:W-:Y:S01]  /*8890*/  FMUL R151, R151, R154 ;  /* 0x0000009a97977220 */ /* 0x000fe20000400000 */
[----:B------:R-:W-:-:S02]  /*88a0*/  F2FP.TF32.F32.PACK_B R89, R89 ;  /* 0x00000059ff59723e */ /* 0x000fc400024050ff */
[----:B------:R-:W-:Y:S01]  /*88b0*/  F2FP.TF32.F32.PACK_B R9, R9 ;  /* 0x00000009ff09723e */ /* 0x000fe200024050ff */
[----:B-1----:R-:W-:Y:S01]  /*88c0*/  FMUL R11, R78, R154 ;  /* 0x0000009a4e0b7220 */ /* 0x002fe20000400000 */
[----:B------:R-:W-:-:S03]  /*88d0*/  F2FP.TF32.F32.PACK_B R91, R91 ;  /* 0x0000005bff5b723e */ /* 0x000fc600024050ff */
[----:B------:R0:W-:Y:S01]  /*88e0*/  @P1 STG.E desc[UR36][R4.64+0x180], R9 ;  /* 0x0001800904001986 */ /* 0x0001e2000c101924 */
[C---:B------:R-:W-:Y:S02]  /*88f0*/  ISETP.GT.AND P1, PT, R3.reuse, 0x68, PT ;  /* 0x000000680300780c */ /* 0x040fe40003f24270 */
[----:B------:R-:W-:Y:S01]  /*8900*/  F2FP.TF32.F32.PACK_B R11, R11 ;  /* 0x0000000bff0b723e */ /* 0x000fe200024050ff */
[----:B------:R-:W-:Y:S01]  /*8910*/  @P4 STG.E desc[UR36][R4.64+0x184], R73 ;  /* 0x0001844904004986 */ /* 0x000fe2000c101924 */
[C---:B------:R-:W-:Y:S02]  /*8920*/  ISETP.GT.AND P4, PT, R0.reuse, RZ, P1 ;  /* 0x000000ff0000720c */ /* 0x040fe40000f84270 */
[C---:B------:R-:W-:Y:S01]  /*8930*/  ISETP.GT.AND P1, PT, R0.reuse, 0x8, P1 ;  /* 0x000000080000780c */ /* 0x040fe20000f24270 */
[----:B------:R1:W-:Y:S01]  /*8940*/  @P3 STG.E desc[UR36][R6.64+0x180], R13 ;  /* 0x0001800d06003986 */ /* 0x0003e2000c101924 */
[----:B------:R-:W-:Y:S02]  /*8950*/  ISETP.GT.AND P3, PT, R0, RZ, P0 ;  /* 0x000000ff0000720c */ /* 0x000fe40000764270 */
[----:B------:R-:W-:Y:S01]  /*8960*/  F2FP.TF32.F32.PACK_B R93, R93 ;  /* 0x0000005dff5d723e */ /* 0x000fe200024050ff */
[----:B0-----:R-:W-:Y:S01]  /*8970*/  FMUL R9, R76, R154 ;  /* 0x0000009a4c097220 */ /* 0x001fe20000400000 */
[----:B------:R-:W-:Y:S01]  /*8980*/  @P2 STG.E desc[UR36][R6.64+0x184], R75 ;  /* 0x0001844b06002986 */ /* 0x000fe2000c101924 */
[----:B------:R-:W-:-:S02]  /*8990*/  ISETP.GT.AND P2, PT, R3, 0x70, PT ;  /* 0x000000700300780c */ /* 0x000fc40003f44270 */
[----:B------:R-:W-:Y:S02]  /*89a0*/  F2FP.TF32.F32.PACK_B R95, R95 ;  /* 0x0000005fff5f723e */ /* 0x000fe400024050ff */
[----:B------:R-:W-:Y:S01]  /*89b0*/  F2FP.TF32.F32.PACK_B R9, R9 ;  /* 0x00000009ff09723e */ /* 0x000fe200024050ff */
[----:B-1----:R-:W-:Y:S01]  /*89c0*/  FMUL R13, R82, R154 ;  /* 0x0000009a520d7220 */ /* 0x002fe20000400000 */
[----:B------:R-:W-:-:S03]  /*89d0*/  F2FP.TF32.F32.PACK_B R97, R97 ;  /* 0x00000061ff61723e */ /* 0x000fc600024050ff */
[----:B------:R0:W-:Y:S01]  /*89e0*/  @P4 STG.E desc[UR36][R4.64+0x1a0], R9 ;  /* 0x0001a00904004986 */ /* 0x0001e2000c101924 */
[C---:B------:R-:W-:Y:S02]  /*89f0*/  ISETP.GT.AND P4, PT, R0.reuse, RZ, P2 ;  /* 0x000000ff0000720c */ /* 0x040fe40001784270 */
[C---:B------:R-:W-:Y:S01]  /*8a00*/  ISETP.GT.AND P2, PT, R0.reuse, 0x8, P2 ;  /* 0x000000080000780c */ /* 0x040fe20001744270 */
[----:B------:R-:W-:Y:S01]  /*8a10*/  @P3 STG.E desc[UR36][R4.64+0x1a4], R77 ;  /* 0x0001a44d04003986 */ /* 0x000fe2000c101924 */
[C---:B------:R-:W-:Y:S02]  /*8a20*/  ISETP.GT.AND P3, PT, R0.reuse, 0x8, P0 ;  /* 0x000000080000780c */ /* 0x040fe40000764270 */
[----:B------:R-:W-:Y:S01]  /*8a30*/  ISETP.GT.AND P0, PT, R3, 0x71, PT ;  /* 0x000000710300780c */ /* 0x000fe20003f04270 */
[----:B------:R1:W-:Y:S01]  /*8a40*/  @P1 STG.E desc[UR36][R6.64+0x1a0], R11 ;  /* 0x0001a00b06001986 */ /* 0x0003e2000c101924 */
[----:B------:R-:W-:Y:S02]  /*8a50*/  F2FP.TF32.F32.PACK_B R13, R13 ;  /* 0x0000000dff0d723e */ /* 0x000fe400024050ff */
[----:B------:R-:W-:Y:S01]  /*8a60*/  ISETP.GT.AND P1, PT, R0, RZ, P0 ;  /* 0x000000ff0000720c */ /* 0x000fe20000724270 */
[----:B0-----:R-:W-:Y:S01]  /*8a70*/  FMUL R9, R80, R154 ;  /* 0x0000009a50097220 */ /* 0x001fe20000400000 */
[----:B------:R-:W-:-:S02]  /*8a80*/  F2FP.TF32.F32.PACK_B R99, R99 ;  /* 0x00000063ff63723e */ /* 0x000fc400024050ff */
[----:B------:R-:W-:Y:S02]  /*8a90*/  F2FP.TF32.F32.PACK_B R101, R101 ;  /* 0x00000065ff65723e */ /* 0x000fe400024050ff */
[----:B------:R-:W-:Y:S01]  /*8aa0*/  F2FP.TF32.F32.PACK_B R9, R9 ;  /* 0x00000009ff09723e */ /* 0x000fe200024050ff */
[----:B------:R-:W-:Y:S01]  /*8ab0*/  @P3 STG.E desc[UR36][R6.64+0x1a4], R79 ;  /* 0x0001a44f06003986 */ /* 0x000fe2000c101924 */
[----:B------:R-:W-:Y:S01]  /*8ac0*/  ISETP.GT.AND P3, PT, R0, 0x8, P0 ;  /* 0x000000080000780c */ /* 0x000fe20000764270 */
[----:B-1----:R-:W-:Y:S01]  /*8ad0*/  FMUL R11, R86, R154 ;  /* 0x0000009a560b7220 */ /* 0x002fe20000400000 */
[C---:B------:R-:W-:Y:S01]  /*8ae0*/  ISETP.GT.AND P0, PT, R3.reuse, 0x79, PT ;  /* 0x000000790300780c */ /* 0x040fe20003f04270 */
[----:B------:R0:W-:Y:S01]  /*8af0*/  @P4 STG.E desc[UR36][R4.64+0x1c0], R9 ;  /* 0x0001c00904004986 */ /* 0x0001e2000c101924 */
[----:B------:R-:W-:Y:S02]  /*8b00*/  F2FP.TF32.F32.PACK_B R103, R103 ;  /* 0x00000067ff67723e */ /* 0x000fe400024050ff */
[----:B------:R-:W-:Y:S01]  /*8b10*/  F2FP.TF32.F32.PACK_B R11, R11 ;  /* 0x0000000bff0b723e */ /* 0x000fe200024050ff */
[----:B------:R-:W-:Y:S01]  /*8b20*/  @P1 STG.E desc[UR36][R4.64+0x1c4], R81 ;  /* 0x0001c45104001986 */ /* 0x000fe2000c101924 */
[----:B------:R-:W-:-:S02]  /*8b30*/  ISETP.GT.AND P1, PT, R3, 0x78, PT ;  /* 0x000000780300780c */ /* 0x000fc40003f24270 */
[----:B------:R-:W-:Y:S01]  /*8b40*/  F2FP.TF32.F32.PACK_B R105, R105 ;  /* 0x00000069ff69723e */ /* 0x000fe200024050ff */
[----:B------:R1:W-:Y:S01]  /*8b50*/  @P2 STG.E desc[UR36][R6.64+0x1c0], R13 ;  /* 0x0001c00d06002986 */ /* 0x0003e2000c101924 */
[C---:B------:R-:W-:Y:S02]  /*8b60*/  ISETP.GT.AND P4, PT, R0.reuse, RZ, P1 ;  /* 0x000000ff0000720c */ /* 0x040fe40000f84270 */
[----:B------:R-:W-:Y:S01]  /*8b70*/  ISETP.GT.AND P2, PT, R0, RZ, P0 ;  /* 0x000000ff0000720c */ /* 0x000fe20000744270 */
[----:B0-----:R-:W-:Y:S01]  /*8b80*/  FMUL R9, R84, R154 ;  /* 0x0000009a54097220 */ /* 0x001fe20000400000 */
[C---:B------:R-:W-:Y:S01]  /*8b90*/  ISETP.GT.AND P1, PT, R0.reuse, 0x8, P1 ;  /* 0x000000080000780c */ /* 0x040fe20000f24270 */
[----:B------:R-:W-:Y:S01]  /*8ba0*/  @P3 STG.E desc[UR36][R6.64+0x1c4], R83 ;  /* 0x0001c45306003986 */ /* 0x000fe2000c101924 */
[----:B------:R-:W-:Y:S02]  /*8bb0*/  ISETP.GT.AND P3, PT, R0, 0x8, P0 ;  /* 0x000000080000780c */ /* 0x000fe40000764270 */
[----:B------:R-:W-:-:S02]  /*8bc0*/  F2FP.TF32.F32.PACK_B R9, R9 ;  /* 0x00000009ff09723e */ /* 0x000fc400024050ff */
[C---:B------:R-:W-:Y:S01]  /*8bd0*/  ISETP.GT.AND P0, PT, R3.reuse, 0x81, PT ;  /* 0x000000810300780c */ /* 0x040fe20003f04270 */
[----:B-1----:R-:W-:Y:S01]  /*8be0*/  FMUL R13, R90, R154 ;  /* 0x0000009a5a0d7220 */ /* 0x002fe20000400000 */
[----:B------:R-:W-:Y:S01]  /*8bf0*/  F2FP.TF32.F32.PACK_B R107, R107 ;  /* 0x0000006bff6b723e */ /* 0x000fe200024050ff */
[----:B------:R0:W-:Y:S01]  /*8c00*/  @P4 STG.E desc[UR36][R4.64+0x1e0], R9 ;  /* 0x0001e00904004986 */ /* 0x0001e2000c101924 */
[----:B------:R-:W-:Y:S02]  /*8c10*/  F2FP.TF32.F32.PACK_B R109, R109 ;  /* 0x0000006dff6d723e */ /* 0x000fe400024050ff */
[----:B------:R-:W-:Y:S01]  /*8c20*/  F2FP.TF32.F32.PACK_B R13, R13 ;  /* 0x0000000dff0d723e */ /* 0x000fe200024050ff */
[----:B------:R-:W-:Y:S01]  /*8c30*/  @P2 STG.E desc[UR36][R4.64+0x1e4], R85 ;  /* 0x0001e45504002986 */ /* 0x000fe2000c101924 */
[----:B------:R-:W-:Y:S02]  /*8c40*/  ISETP.GT.AND P2, PT, R3, 0x80, PT ;  /* 0x000000800300780c */ /* 0x000fe40003f44270 */
[----:B------:R-:W-:Y:S01]  /*8c50*/  F2FP.TF32.F32.PACK_B R111, R111 ;  /* 0x0000006fff6f723e */ /* 0x000fe200024050ff */
[----:B------:R1:W-:Y:S01]  /*8c60*/  @P1 STG.E desc[UR36][R6.64+0x1e0], R11 ;  /* 0x0001e00b06001986 */ /* 0x0003e2000c101924 */
[----:B------:R-:W-:-:S02]  /*8c70*/  ISETP.GT.AND P4, PT, R0, RZ, P2 ;  /* 0x000000ff0000720c */ /* 0x000fc40001784270 */
[----:B------:R-:W-:Y:S01]  /*8c80*/  ISETP.GT.AND P1, PT, R0, RZ, P0 ;  /* 0x000000ff0000720c */ /* 0x000fe20000724270 */
[-C--:B0-----:R-:W-:Y:S01]  /*8c90*/  FMUL R9, R88, R154.reuse ;  /* 0x0000009a58097220 */ /* 0x081fe20000400000 */
[C---:B------:R-:W-:Y:S01]  /*8ca0*/  ISETP.GT.AND P2, PT, R0.reuse, 0x8, P2 ;  /* 0x000000080000780c */ /* 0x040fe20001744270 */
[----:B------:R-:W-:Y:S01]  /*8cb0*/  @P3 STG.E desc[UR36][R6.64+0x1e4], R87 ;  /* 0x0001e45706003986 */ /* 0x000fe2000c101924 */
[----:B------:R-:W-:Y:S02]  /*8cc0*/  ISETP.GT.AND P3, PT, R0, 0x8, P0 ;  /* 0x000000080000780c */ /* 0x000fe40000764270 */
[----:B------:R-:W-:Y:S02]  /*8cd0*/  F2FP.TF32.F32.PACK_B R9, R9 ;  /* 0x00000009ff09723e */ /* 0x000fe400024050ff */
[----:B------:R-:W-:Y:S01]  /*8ce0*/  ISETP.GT.AND P0, PT, R3, 0x89, PT ;  /* 0x000000890300780c */ /* 0x000fe20003f04270 */
[----:B-1----:R-:W-:Y:S01]  /*8cf0*/  FMUL R11, R94, R154 ;  /* 0x0000009a5e0b7220 */ /* 0x002fe20000400000 */
[----:B------:R-:W-:Y:S01]  /*8d00*/  F2FP.TF32.F32.PACK_B R113, R113 ;  /* 0x00000071ff71723e */ /* 0x000fe200024050ff */
[----:B------:R0:W-:Y:S01]  /*8d10*/  @P4 STG.E desc[UR36][R4.64+0x200], R9 ;  /* 0x0002000904004986 */ /* 0x0001e2000c101924 */
[----:B------:R-:W-:-:S02]  /*8d20*/  F2FP.TF32.F32.PACK_B R115, R115 ;  /* 0x00000073ff73723e */ /* 0x000fc400024050ff */
[----:B------:R-:W-:Y:S01]  /*8d30*/  F2FP.TF32.F32.PACK_B R11, R11 ;  /* 0x0000000bff0b723e */ /* 0x000fe200024050ff */
[----:B------:R-:W-:Y:S01]  /*8d40*/  @P1 STG.E desc[UR36][R4.64+0x204], R89 ;  /* 0x0002045904001986 */ /* 0x000fe2000c101924 */
[----:B------:R-:W-:Y:S02]  /*8d50*/  ISETP.GT.AND P1, PT, R3, 0x88, PT ;  /* 0x000000880300780c */ /* 0x000fe40003f24270 */
[----:B------:R-:W-:Y:S01]  /*8d60*/  F2FP.TF32.F32.PACK_B R117, R117 ;  /* 0x00000075ff75723e */ /* 0x000fe200024050ff */
[----:B------:R1:W-:Y:S01]  /*8d70*/  @P2 STG.E desc[UR36][R6.64+0x200], R13 ;  /* 0x0002000d06002986 */ /* 0x0003e2000c101924 */
[C---:B------:R-:W-:Y:S02]  /*8d80*/  ISETP.GT.AND P4, PT, R0.reuse, RZ, P1 ;  /* 0x000000ff0000720c */ /* 0x040fe40000f84270 */
[----:B------:R-:W-:Y:S01]  /*8d90*/  ISETP.GT.AND P2, PT, R0, RZ, P0 ;  /* 0x000000ff0000720c */ /* 0x000fe20000744270 */
[----:B0-----:R-:W-:Y:S01]  /*8da0*/  FMUL R9, R92, R154 ;  /* 0x0000009a5c097220 */ /* 0x001fe20000400000 */
[C---:B------:R-:W-:Y:S01]  /*8db0*/  ISETP.GT.AND P1, PT, R0.reuse, 0x8, P1 ;  /* 0x000000080000780c */ /* 0x040fe20000f24270 */
[----:B------:R-:W-:Y:S01]  /*8dc0*/  @P3 STG.E desc[UR36][R6.64+0x204], R91 ;  /* 0x0002045b06003986 */ /* 0x000fe2000c101924 */
[----:B------:R-:W-:-:S02]  /*8dd0*/  ISETP.GT.AND P3, PT, R0, 0x8, P0 ;  /* 0x000000080000780c */ /* 0x000fc40000764270 */
[----:B------:R-:W-:Y:S02]  /*8de0*/  F2FP.TF32.F32.PACK_B R9, R9 ;  /* 0x00000009ff09723e */ /* 0x000fe400024050ff */
[C---:B------:R-:W-:Y:S01]  /*8df0*/  ISETP.GT.AND P0, PT, R3.reuse, 0x91, PT ;  /* 0x000000910300780c */ /* 0x040fe20003f04270 */
[----:B-1----:R-:W-:Y:S01]  /*8e00*/  FMUL R13, R98, R154 ;  /* 0x0000009a620d7220 */ /* 0x002fe20000400000 */
[----:B------:R-:W-:Y:S01]  /*8e10*/  F2FP.TF32.F32.PACK_B R119, R119 ;  /* 0x00000077ff77723e */ /* 0x000fe200024050ff */
        /* <DEDUP_REMOVED lines=89> */
[----:B------:R-:W-:-:S03]  /*93b0*/  ISETP.GT.AND P1, PT, R3, 0xb8, PT ;  /* 0x000000b80300780c */ /* 0x000fc60003f24270 */
[----:B------:R1:W-:Y:S01]  /*93c0*/  @P2 STG.E desc[UR36][R6.64+0x2c0], R13 ;  /* 0x0002c00d06002986 */ /* 0x0003e2000c101924 */
[C---:B------:R-:W-:Y:S02]  /*93d0*/  ISETP.GT.AND P4, PT, R0.reuse, RZ, P1 ;  /* 0x000000ff0000720c */ /* 0x040fe40000f84270 */
[----:B------:R-:W-:Y:S01]  /*93e0*/  ISETP.GT.AND P2, PT, R0, RZ, P0 ;  /* 0x000000ff0000720c */ /* 0x000fe20000744270 */
[-C--:B0-----:R-:W-:Y:S01]  /*93f0*/  FMUL R9, R116, R154.reuse ;  /* 0x0000009a74097220 */ /* 0x081fe20000400000 */
[C---:B------:R-:W-:Y:S01]  /*9400*/  ISETP.GT.AND P1, PT, R0.reuse, 0x8, P1 ;  /* 0x000000080000780c */ /* 0x040fe20000f24270 */
[----:B------:R-:W-:Y:S01]  /*9410*/  @P3 STG.E desc[UR36][R6.64+0x2c4], R115 ;  /* 0x0002c47306003986 */ /* 0x000fe2000c101924 */
[----:B------:R-:W-:Y:S02]  /*9420*/  ISETP.GT.AND P3, PT, R0, 0x8, P0 ;  /* 0x000000080000780c */ /* 0x000fe40000764270 */
[----:B------:R-:W-:Y:S02]  /*9430*/  F2FP.TF32.F32.PACK_B R9, R9 ;  /* 0x00000009ff09723e */ /* 0x000fe400024050ff */
[----:B------:R-:W-:Y:S01]  /*9440*/  ISETP.GT.AND P0, PT, R3, 0xc1, PT ;  /* 0x000000c10300780c */ /* 0x000fe20003f04270 */
[----:B-1----:R-:W-:-:S02]  /*9450*/  FMUL R13, R122, R154 ;  /* 0x0000009a7a0d7220 */ /* 0x002fc40000400000 */
[----:B------:R0:W-:Y:S03]  /*9460*/  @P4 STG.E desc[UR36][R4.64+0x2e0], R9 ;  /* 0x0002e00904004986 */ /* 0x0001e6000c101924 */
        /* <DEDUP_REMOVED lines=93> */
[----:B------:R-:W-:Y:S02]  /*9a40*/  ISETP.GT.AND P0, PT, R3, 0xf9, PT ;  /* 0x000000f90300780c */ /* 0x000fe40003f04270 */
[----:B------:R-:W-:Y:S02]  /*9a50*/  F2FP.TF32.F32.PACK_B R9, R9 ;  /* 0x00000009ff09723e */ /* 0x000fe400024050ff */
[----:B------:R-:W-:Y:S01]  /*9a60*/  ISETP.GT.AND P3, PT, R0, 0x8, P3 ;  /* 0x000000080000780c */ /* 0x000fe20001f64270 */
[----:B-1----:R-:W-:-:S02]  /*9a70*/  FMUL R11, R150, R154 ;  /* 0x0000009a960b7220 */ /* 0x002fc40000400000 */
[----:B------:R-:W-:Y:S01]  /*9a80*/  @P4 STG.E desc[UR36][R4.64+0x3c0], R13 ;  /* 0x0003c00d04004986 */ /* 0x000fe2000c101924 */
[----:B------:R-:W-:Y:S01]  /*9a90*/  ISETP.GT.AND P4, PT, R3, 0xf8, PT ;  /* 0x000000f80300780c */ /* 0x000fe20003f84270 */
[----:B------:R-:W-:Y:S01]  /*9aa0*/  FMUL R3, R148, R154 ;  /* 0x0000009a94037220 */ /* 0x000fe20000400000 */
[----:B------:R-:W-:Y:S01]  /*9ab0*/  F2FP.TF32.F32.PACK_B R11, R11 ;  /* 0x0000000bff0b723e */ /* 0x000fe200024050ff */
[----:B------:R-:W-:Y:S01]  /*9ac0*/  @P1 STG.E desc[UR36][R4.64+0x3c4], R145 ;  /* 0x0003c49104001986 */ /* 0x000fe2000c101924 */
[C---:B------:R-:W-:Y:S02]  /*9ad0*/  ISETP.GT.AND P1, PT, R0.reuse, RZ, P0 ;  /* 0x000000ff0000720c */ /* 0x040fe40000724270 */
[C---:B------:R-:W-:Y:S01]  /*9ae0*/  ISETP.GT.AND P0, PT, R0.reuse, 0x8, P0 ;  /* 0x000000080000780c */ /* 0x040fe20000704270 */
[----:B------:R-:W-:Y:S01]  /*9af0*/  @P2 STG.E desc[UR36][R6.64+0x3c0], R9 ;  /* 0x0003c00906002986 */ /* 0x000fe2000c101924 */
[C---:B------:R-:W-:Y:S02]  /*9b00*/  ISETP.GT.AND P2, PT, R0.reuse, RZ, P4 ;  /* 0x000000ff0000720c */ /* 0x040fe40002744270 */
[----:B------:R-:W-:Y:S01]  /*9b10*/  ISETP.GT.AND P4, PT, R0, 0x8, P4 ;  /* 0x000000080000780c */ /* 0x000fe20002784270 */
[----:B------:R-:W-:Y:S01]  /*9b20*/  @P3 STG.E desc[UR36][R6.64+0x3c4], R147 ;  /* 0x0003c49306003986 */ /* 0x000fe2000c101924 */
[----:B------:R-:W-:-:S09]  /*9b30*/  F2FP.TF32.F32.PACK_B R3, R3 ;  /* 0x00000003ff03723e */ /* 0x000fd200024050ff */
[----:B------:R-:W-:Y:S04]  /*9b40*/  @P2 STG.E desc[UR36][R4.64+0x3e0], R3 ;  /* 0x0003e00304002986 */ /* 0x000fe8000c101924 */
[----:B------:R0:W-:Y:S02]  /*9b50*/  @P1 STG.E desc[UR36][R4.64+0x3e4], R149 ;  /* 0x0003e49504001986 */ /* 0x0001e4000c101924 */
[----:B0-----:R-:W-:Y:S02]  /*9b60*/  @P4 IMAD.MOV.U32 R4, RZ, RZ, R6 ;  /* 0x000000ffff044224 */ /* 0x001fe400078e0006 */
[----:B------:R-:W-:-:S05]  /*9b70*/  @P4 IMAD.MOV.U32 R5, RZ, RZ, R7 ;  /* 0x000000ffff054224 */ /* 0x000fca00078e0007 */
[----:B------:R0:W-:Y:S04]  /*9b80*/  @P4 STG.E desc[UR36][R4.64+0x3e0], R11 ;  /* 0x0003e00b04004986 */ /* 0x0001e8000c101924 */
[----:B------:R0:W-:Y:S02]  /*9b90*/  @P0 STG.E desc[UR36][R6.64+0x3e4], R151 ;  /* 0x0003e49706000986 */ /* 0x0001e4000c101924 */
.L_x_286:
[----:B------:R-:W-:Y:S05]  /*9ba0*/  BSYNC B0 ;  /* 0x0000000000007941 */ /* 0x000fea0003800000 */
.L_x_32:
[----:B------:R-:W-:Y:S01]  /*9bb0*/  ULDC UR4, c[0x0][0xc] ;  /* 0x0000030000047ab9 */ /* 0x000fe20000000800 */
[----:B------:R-:W-:Y:S01]  /*9bc0*/  ULDC UR5, c[0x0][0x10] ;  /* 0x0000040000057ab9 */ /* 0x000fe20000000800 */
[----:B0-----:R-:W0:Y:S01]  /*9bd0*/  LDC R3, c[0x0][0x14] ;  /* 0x00000500ff037b82 */ /* 0x001e220000000800 */
[----:B------:R-:W-:Y:S01]  /*9be0*/  UIMAD.WIDE.U32 UR4, UR4, UR5, URZ ;  /* 0x00000005040472a5 */ /* 0x000fe2000f8e003f */
[----:B------:R-:W-:Y:S01]  /*9bf0*/  PRMT R0, RZ, 0x7610, R0 ;  /* 0x00007610ff007816 */ /* 0x000fe20000000000 */
[----:B-----5:R-:W-:Y:S02]  /*9c00*/  IMAD.MOV.U32 R152, RZ, RZ, -0x1 ;  /* 0xffffffffff987424 */ /* 0x020fe400078e00ff */
[----:B------:R-:W-:Y:S02]  /*9c10*/  IMAD.MOV.U32 R23, RZ, RZ, -0x1 ;  /* 0xffffffffff177424 */ /* 0x000fe400078e00ff */
[----:B0-----:R-:W-:-:S04]  /*9c20*/  IMAD.WIDE.U32 R16, R3, UR4, R16 ;  /* 0x0000000403107c25 */ /* 0x001fc8000f8e0010 */
[----:B------:R-:W-:Y:S01]  /*9c30*/  IMAD R3, R3, UR5, RZ ;  /* 0x0000000503037c24 */ /* 0x000fe2000f8e02ff */
[----:B------:R-:W-:Y:S02]  /*9c40*/  ULDC.64 UR4, c[0x0][0x650] ;  /* 0x0001940000047ab9 */ /* 0x000fe40000000a00 */
[----:B------:R-:W-:Y:S01]  /*9c50*/  ISETP.GE.U32.AND P0, PT, R16, UR4, PT ;  /* 0x0000000410007c0c */ /* 0x000fe2000bf06070 */
[----:B------:R-:W-:-:S05]  /*9c60*/  IMAD.IADD R17, R17, 0x1, R3 ;  /* 0x0000000111117824 */ /* 0x000fca00078e0203 */
[----:B------:R-:W-:-:S13]  /*9c70*/  ISETP.GE.U32.AND.EX P0, PT, R17, UR5, PT, P0 ;  /* 0x0000000511007c0c */ /* 0x000fda000bf06100 */
[----:B------:R-:W-:Y:S05]  /*9c80*/  @P0 BRA `(.L_x_287) ;  /* 0x0000000400640947 */ /* 0x000fea0003800000 */
[----:B------:R-:W0:Y:S01]  /*9c90*/  S2R R12, SR_CTAID.X ;  /* 0x00000000000c7919 */ /* 0x000e220000002500 */
[----:B----4-:R-:W4:Y:S01]  /*9ca0*/  LDC.64 R10, c[0x0][0x628] ;  /* 0x00018a00ff0a7b82 */ /* 0x010f220000000a00 */
[----:B------:R-:W-:Y:S01]  /*9cb0*/  ULDC UR4, c[0x0][0x150] ;  /* 0x0000540000047ab9 */ /* 0x000fe20000000800 */
[----:B-123--:R-:W-:Y:S01]  /*9cc0*/  IMAD.MOV.U32 R8, RZ, RZ, R16 ;  /* 0x000000ffff087224 */ /* 0x00efe200078e0010 */
[----:B------:R-:W1:Y:S01]  /*9cd0*/  S2R R24, SR_CTAID.Y ;  /* 0x0000000000187919 */ /* 0x000e620000002600 */
[----:B------:R-:W-:-:S04]  /*9ce0*/  IMAD.MOV.U32 R9, RZ, RZ, R17 ;  /* 0x000000ffff097224 */ /* 0x000fc800078e0011 */
[----:B------:R-:W2:Y:S08]  /*9cf0*/  LDC R21, c[0x0][0x144] ;  /* 0x00005100ff157b82 */ /* 0x000eb00000000800 */
[----:B------:R-:W3:Y:S08]  /*9d00*/  LDC R0, c[0x0][0x630] ;  /* 0x00018c00ff007b82 */ /* 0x000ef00000000800 */
[----:B------:R-:W1:Y:S01]  /*9d10*/  LDC.64 R14, c[0x0][0x620] ;  /* 0x00018800ff0e7b82 */ /* 0x000e620000000a00 */
[----:B----4-:R-:W-:-:S04]  /*9d20*/  ISETP.NE.U32.AND P0, PT, R10, RZ, PT ;  /* 0x000000ff0a00720c */ /* 0x010fc80003f05070 */
[----:B------:R-:W-:Y:S02]  /*9d30*/  ISETP.NE.AND.EX P0, PT, R11, RZ, PT, P0 ;  /* 0x000000ff0b00720c */ /* 0x000fe40003f05300 */
[----:B0-----:R-:W-:-:S05]  /*9d40*/  I2FP.F32.U32 R3, R12 ;  /* 0x0000000c00037245 */ /* 0x001fca0000201000 */
[----:B------:R-:W-:-:S04]  /*9d50*/  FMUL R3, R3, UR4 ;  /* 0x0000000403037c20 */ /* 0x000fc80008400000 */
[----:B------:R0:W4:Y:S02]  /*9d60*/  F2I.U32.TRUNC.NTZ R20, R3 ;  /* 0x0000000300147305 */ /* 0x000124000020f000 */
[----:B--23--:R-:W-:Y:S05]  /*9d70*/  @!P0 BRA `(.L_x_288) ;  /* 0x0000000000288947 */ /* 0x00cfea0003800000 */
[----:B0-----:R-:W0:Y:S02]  /*9d80*/  LDC R3, c[0x0][0x634] ;  /* 0x00018d00ff037b82 */ /* 0x001e240000000800 */
        /* <DEDUP_REMOVED lines=9> */
.L_x_288:
[----:B------:R-:W2:Y:S01]  /*9e20*/  LDC.64 R30, c[0x0][0x640] ;  /* 0x00019000ff1e7b82 */ /* 0x000ea20000000a00 */
[-CC-:B------:R-:W-:Y:S01]  /*9e30*/  SHF.R.U64 R23, R8, R0.reuse, R9.reuse ;  /* 0x0000000008177219 */ /* 0x180fe20000001209 */
[----:B----4-:R-:W-:Y:S01]  /*9e40*/  IMAD.MOV R20, RZ, RZ, -R20 ;  /* 0x000000ffff147224 */ /* 0x010fe200078e0a14 */
[----:B------:R-:W-:Y:S01]  /*9e50*/  SHF.R.U32.HI R0, RZ, R0, R9 ;  /* 0x00000000ff007219 */ /* 0x000fe20000011609 */
[----:B------:R-:W-:Y:S01]  /*9e60*/  ULDC UR4, c[0x0][0x154] ;  /* 0x0000550000047ab9 */ /* 0x000fe20000000800 */
[----:B0-----:R-:W-:Y:S01]  /*9e70*/  IADD3 R3, P0, RZ, -R23, RZ ;  /* 0x80000017ff037210 */ /* 0x001fe20007f1e0ff */
[----:B------:R-:W-:Y:S02]  /*9e80*/  IMAD R26, R21, R20, R12 ;  /* 0x00000014151a7224 */ /* 0x000fe400078e020c */
[----:B------:R-:W0:Y:S01]  /*9e90*/  LDC R6, c[0x0][0x618] ;  /* 0x00018600ff067b82 */ /* 0x000e220000000800 */
[----:B------:R-:W-:Y:S02]  /*9ea0*/  IMAD.MOV.U32 R7, RZ, RZ, 0x1 ;  /* 0x00000001ff077424 */ /* 0x000fe400078e00ff */
[----:B------:R-:W-:-:S04]  /*9eb0*/  IMAD.X R5, RZ, RZ, ~R0, P0 ;  /* 0x000000ffff057224 */ /* 0x000fc800000e0e00 */
[-C--:B-1----:R-:W-:Y:S01]  /*9ec0*/  IMAD R0, R5, R14.reuse, RZ ;  /* 0x0000000e05007224 */ /* 0x082fe200078e02ff */
[----:B------:R-:W1:Y:S01]  /*9ed0*/  LDC R8, c[0x0][0x608] ;  /* 0x00018200ff087b82 */ /* 0x000e620000000800 */
[----:B------:R-:W-:-:S04]  /*9ee0*/  IMAD.WIDE.U32 R4, R3, R14, R16 ;  /* 0x0000000e03047225 */ /* 0x000fc800078e0010 */
[----:B------:R-:W-:Y:S01]  /*9ef0*/  IMAD R3, R3, R15, R0 ;  /* 0x0000000f03037224 */ /* 0x000fe200078e0200 */
[----:B------:R-:W-:Y:S02]  /*9f00*/  I2FP.F32.U32 R0, R24 ;  /* 0x0000001800007245 */ /* 0x000fe40000201000 */
[----:B------:R-:W3:Y:S01]  /*9f10*/  LDC R28, c[0x0][0x658] ;  /* 0x00019600ff1c7b82 */ /* 0x000ee20000000800 */
[----:B------:R-:W-:Y:S01]  /*9f20*/  IMAD.IADD R3, R5, 0x1, R3 ;  /* 0x0000000105037824 */ /* 0x000fe200078e0203 */
[----:B--2---:R-:W-:Y:S01]  /*9f30*/  ISETP.NE.U32.AND P0, PT, R30, RZ, PT ;  /* 0x000000ff1e00720c */ /* 0x004fe20003f05070 */
[----:B------:R-:W-:Y:S01]  /*9f40*/  FMUL R0, R0, UR4 ;  /* 0x0000000400007c20 */ /* 0x000fe20008400000 */
[----:B------:R-:W-:Y:S02]  /*9f50*/  IMAD.MOV.U32 R5, RZ, RZ, -0x1 ;  /* 0xffffffffff057424 */ /* 0x000fe400078e00ff */
[----:B------:R-:W-:Y:S01]  /*9f60*/  ISETP.NE.AND.EX P0, PT, R31, RZ, PT, P0 ;  /* 0x000000ff1f00720c */ /* 0x000fe20003f05300 */
[----:B------:R2:W4:Y:S01]  /*9f70*/  F2I.U32.TRUNC.NTZ R13, R0 ;  /* 0x00000000000d7305 */ /* 0x000522000020f000 */
[----:B------:R-:W2:Y:S01]  /*9f80*/  LDC R15, c[0x0][0x148] ;  /* 0x00005200ff0f7b82 */ /* 0x000ea20000000800 */
[----:B0-----:R-:W-:-:S02]  /*9f90*/  SHF.R.U64 R12, R4, R6, R3 ;  /* 0x00000006040c7219 */ /* 0x001fc40000001203 */
[----:B------:R-:W-:-:S05]  /*9fa0*/  SHF.R.U32.HI R3, RZ, R6, R3 ;  /* 0x00000006ff037219 */ /* 0x000fca0000011603 */
[----:B------:R-:W0:Y:S01]  /*9fb0*/  LDC R20, c[0x0][0x600] ;  /* 0x00018000ff147b82 */ /* 0x000e220000000800 */
[-CC-:B-1----:R-:W-:Y:S02]  /*9fc0*/  SHF.R.U64 R10, R12, R8.reuse, R3.reuse ;  /* 0x000000080c0a7219 */ /* 0x182fe40000001203 */
[----:B------:R-:W-:-:S05]  /*9fd0*/  SHF.R.U32.HI R3, RZ, R8, R3 ;  /* 0x00000008ff037219 */ /* 0x000fca0000011603 */
[----:B------:R-:W1:Y:S01]  /*9fe0*/  LDC R21, c[0x0][0x648] ;  /* 0x00019200ff157b82 */ /* 0x000e620000000800 */
[-C--:B---3--:R-:W-:Y:S02]  /*9ff0*/  SHF.L.U32 R4, R5, R28.reuse, RZ ;  /* 0x0000001c05047219 */ /* 0x088fe400000006ff */
[-CC-:B------:R-:W-:Y:S02]  /*a000*/  SHF.R.U64 R14, R10, R28.reuse, R3.reuse ;  /* 0x0000001c0a0e7219 */ /* 0x180fe40000001203 */
[----:B------:R-:W-:Y:S02]  /*a010*/  SHF.R.U32.HI R5, RZ, R28, R3 ;  /* 0x0000001cff057219 */ /* 0x000fe40000011603 */
[----:B------:R-:W-:Y:S01]  /*a020*/  LOP3.LUT R153, RZ, R4, RZ, 0x33, !PT ;  /* 0x00000004ff997212 */ /* 0x000fe200078e33ff */
[----:B------:R-:W3:Y:S01]  /*a030*/  LDC R25, c[0x0][0x638] ;  /* 0x00018e00ff197b82 */ /* 0x000ee20000000800 */
[----:B------:R-:W-:Y:S01]  /*a040*/  SHF.L.U32 R28, R7, R28, RZ ;  /* 0x0000001c071c7219 */ /* 0x000fe200000006ff */
[----:B------:R-:W-:-:S06]  /*a050*/  IMAD.MOV.U32 R4, RZ, RZ, R14 ;  /* 0x000000ffff047224 */ /* 0x000fcc00078e000e */
[----:B------:R-:W0:Y:S01]  /*a060*/  LDC R27, c[0x0][0x610] ;  /* 0x00018400ff1b7b82 */ /* 0x000e220000000800 */
[----:B----4-:R-:W-:Y:S05]  /*a070*/  @!P0 BRA `(.L_x_289) ;  /* 0x0000000000288947 */ /* 0x010fea0003800000 */
        /* <DEDUP_REMOVED lines=10> */
.L_x_289:
[----:B------:R-:W-:Y:S01]  /*a120*/  ISETP.NE.AND P0, PT, R2, 0x1, PT ;  /* 0x000000010200780c */ /* 0x000fe20003f05270 */
[----:B------:R-:W-:Y:S01]  /*a130*/  IMAD.MOV R13, RZ, RZ, -R13 ;  /* 0x000000ffff0d7224 */ /* 0x000fe200078e0a0d */
[----:B-12---:R-:W-:Y:S01]  /*a140*/  SHF.R.U64 R0, R4, R21, R5 ;  /* 0x0000001504007219 */ /* 0x006fe20000001205 */
[----:B0-----:R-:W-:Y:S01]  /*a150*/  VIADD R5, R20, 0xffffffff ;  /* 0xffffffff14057836 */ /* 0x001fe20000000000 */
[----:B------:R-:W-:-:S03]  /*a160*/  LOP3.LUT R153, R10, R153, RZ, 0xc0, !PT ;  /* 0x000000990a997212 */ /* 0x000fc600078ec0ff */
[----:B------:R-:W-:Y:S01]  /*a170*/  IMAD.MOV R3, RZ, RZ, -R0 ;  /* 0x000000ffff037224 */ /* 0x000fe200078e0a00 */
[----:B------:R-:W-:Y:S01]  /*a180*/  LOP3.LUT R5, R12, R5, RZ, 0xc0, !PT ;  /* 0x000000050c057212 */ /* 0x000fe200078ec0ff */
[----:B------:R-:W-:Y:S02]  /*a190*/  IMAD R153, R28, R0, R153 ;  /* 0x000000001c997224 */ /* 0x000fe400078e0299 */
[----:B---3--:R-:W-:Y:S02]  /*a1a0*/  IMAD R0, R3, R25, R14 ;  /* 0x0000001903007224 */ /* 0x008fe400078e020e */
[----:B------:R-:W-:Y:S02]  /*a1b0*/  @P0 IMAD R26, R15, R13, R24 ;  /* 0x0000000d0f1a0224 */ /* 0x000fe400078e0218 */
[----:B------:R-:W-:Y:S02]  /*a1c0*/  IMAD R4, R0, R20, R5 ;  /* 0x0000001400047224 */ /* 0x000fe400078e0205 */
[----:B------:R-:W-:-:S02]  /*a1d0*/  IMAD R153, R153, R27, R26 ;  /* 0x0000001b99997224 */ /* 0x000fc400078e021a */
[----:B------:R-:W-:-:S03]  /*a1e0*/  IMAD.MOV.U32 R3, RZ, RZ, 0x1 ;  /* 0x00000001ff037424 */ /* 0x000fc600078e00ff */
[----:B------:R-:W-:Y:S02]  /*a1f0*/  SEL R152, R4, R153, !P0 ;  /* 0x0000009904987207 */ /* 0x000fe40004000000 */
[----:B------:R-:W-:Y:S02]  /*a200*/  PRMT R0, R3, 0x7610, R0 ;  /* 0x0000761003007816 */ /* 0x000fe40000000000 */
[----:B------:R-:W-:-:S07]  /*a210*/  SEL R153, R153, R4, !P0 ;  /* 0x0000000499997207 */ /* 0x000fce0004000000 */
.L_x_287:
[----:B------:R-:W-:-:S13]  /*a220*/  LOP3.LUT P0, RZ, R0, 0xff, RZ, 0xc0, !PT ;  /* 0x000000ff00ff7812 */ /* 0x000fda000780c0ff */
[----:B------:R-:W-:Y:S05]  /*a230*/  @P0 BRA `(.L_x_290) ;  /* 0xffffff6c00d40947 */ /* 0x000fea000383ffff */
[----:B------:R-:W-:Y:S05]  /*a240*/  EXIT ;  /* 0x000000000000794d */ /* 0x000fea0003800000 */
.L_x_7:
[----:B0-----:R-:W-:Y:S01]  /*a250*/  ULDC.64 UR4, c[0x0][0x650] ;  /* 0x0001940000047ab9 */ /* 0x001fe20000000a00 */
        /* <DEDUP_REMOVED lines=25> */
.L_x_292:
[----:B------:R-:W0:Y:S01]  /*a3f0*/  LDC.64 R26, c[0x0][0x640] ;  /* 0x00019000ff1a7b82 */ /* 0x000e220000000a00 */
[-CC-:B------:R-:W-:Y:S01]  /*a400*/  SHF.R.U64 R20, R12, R8.reuse, R13.reuse ;  /* 0x000000080c147219 */ /* 0x180fe2000000120d */
[----:B------:R-:W-:Y:S01]  /*a410*/  IMAD.MOV.U32 R30, RZ, RZ, 0x1 ;  /* 0x00000001ff1e7424 */ /* 0x000fe200078e00ff */
[----:B------:R-:W-:Y:S02]  /*a420*/  SHF.R.U32.HI R6, RZ, R8, R13 ;  /* 0x00000008ff067219 */ /* 0x000fe4000001160d */
[----:B------:R-:W-:-:S03]  /*a430*/  IADD3 R11, P0, RZ, -R20, RZ ;  /* 0x80000014ff0b7210 */ /* 0x000fc60007f1e0ff */
[----:B------:R-:W1:Y:S02]  /*a440*/  LDC R10, c[0x0][0x618] ;  /* 0x00018600ff0a7b82 */ /* 0x000e640000000800 */
[----:B------:R-:W-:-:S04]  /*a450*/  IMAD.X R7, RZ, RZ, ~R6, P0 ;  /* 0x000000ffff077224 */ /* 0x000fc800000e0e06 */
[-C--:B------:R-:W-:Y:S02]  /*a460*/  IMAD R8, R7, R22.reuse, RZ ;  /* 0x0000001607087224 */ /* 0x080fe400078e02ff */
[----:B------:R-:W2:Y:S01]  /*a470*/  LDC R12, c[0x0][0x608] ;  /* 0x00018200ff0c7b82 */ /* 0x000ea20000000800 */
[----:B------:R-:W-:-:S04]  /*a480*/  IMAD.WIDE.U32 R6, R11, R22, R16 ;  /* 0x000000160b067225 */ /* 0x000fc800078e0010 */
[----:B------:R-:W-:-:S03]  /*a490*/  IMAD R11, R11, R23, R8 ;  /* 0x000000170b0b7224 */ /* 0x000fc600078e0208 */
[----:B------:R-:W3:Y:S01]  /*a4a0*/  LDC R25, c[0x0][0x658] ;  /* 0x00019600ff197b82 */ /* 0x000ee20000000800 */
[----:B------:R-:W-:Y:S01]  /*a4b0*/  IMAD.IADD R7, R7, 0x1, R11 ;  /* 0x0000000107077824 */ /* 0x000fe200078e020b */
[----:B0-----:R-:W-:-:S04]  /*a4c0*/  ISETP.NE.U32.AND P0, PT, R26, RZ, PT ;  /* 0x000000ff1a00720c */ /* 0x001fc80003f05070 */
[----:B------:R-:W-:Y:S02]  /*a4d0*/  ISETP.NE.AND.EX P0, PT, R27, RZ, PT, P0 ;  /* 0x000000ff1b00720c */ /* 0x000fe40003f05300 */
[----:B------:R-:W0:Y:S01]  /*a4e0*/  LDC R23, c[0x0][0x600] ;  /* 0x00018000ff177b82 */ /* 0x000e220000000800 */
[-CC-:B-1----:R-:W-:Y:S02]  /*a4f0*/  SHF.R.U64 R8, R6, R10.reuse, R7.reuse ;  /* 0x0000000a06087219 */ /* 0x182fe40000001207 */
[----:B------:R-:W-:Y:S01]  /*a500*/  SHF.R.U32.HI R7, RZ, R10, R7 ;  /* 0x0000000aff077219 */ /* 0x000fe20000011607 */
[----:B------:R-:W-:-:S04]  /*a510*/  IMAD.MOV.U32 R10, RZ, RZ, -0x1 ;  /* 0xffffffffff0a7424 */ /* 0x000fc800078e00ff */
        /* <DEDUP_REMOVED lines=21> */
.L_x_293:
[----:B------:R-:W-:Y:S01]  /*a670*/  ISETP.NE.AND P0, PT, R2, 0x1, PT ;  /* 0x000000010200780c */ /* 0x000fe20003f05270 */
[----:B0-----:R-:W-:Y:S01]  /*a680*/  VIADD R11, R23, 0xffffffff ;  /* 0xffffffff170b7836 */ /* 0x001fe20000000000 */
[----:B-1----:R-:W-:Y:S02]  /*a690*/  SHF.R.U64 R6, R6, R24, R7 ;  /* 0x0000001806067219 */ /* 0x002fe40000001207 */
[----:B------:R-:W-:Y:S02]  /*a6a0*/  SHF.L.U32 R30, R30, R25, RZ ;  /* 0x000000191e1e7219 */ /* 0x000fe400000006ff */
[----:B------:R-:W-:Y:S01]  /*a6b0*/  LOP3.LUT R5, R21, R32, RZ, 0xc0, !PT ;  /* 0x0000002015057212 */ /* 0x000fe200078ec0ff */
[----:B------:R-:W-:-:S04]  /*a6c0*/  IMAD.MOV R7, RZ, RZ, -R6 ;  /* 0x000000ffff077224 */ /* 0x000fc800078e0a06 */
[----:B------:R-:W-:Y:S01]  /*a6d0*/  IMAD R6, R30, R6, R5 ;  /* 0x000000061e067224 */ /* 0x000fe200078e0205 */
[----:B------:R-:W-:Y:S01]  /*a6e0*/  LOP3.LUT R5, R8, R11, RZ, 0xc0, !PT ;  /* 0x0000000b08057212 */ /* 0x000fe200078ec0ff */
[----:B------:R-:W-:Y:S02]  /*a6f0*/  @P0 IMAD R3, R9, R14, R4 ;  /* 0x0000000e09030224 */ /* 0x000fe400078e0204 */
[----:B--2---:R-:W-:Y:S02]  /*a700*/  IMAD R4, R7, R28, R22 ;  /* 0x0000001c07047224 */ /* 0x004fe400078e0216 */
[----:B---3--:R-:W-:Y:S02]  /*a710*/  IMAD R3, R6, R29, R3 ;  /* 0x0000001d06037224 */ /* 0x008fe400078e0203 */
[----:B------:R-:W-:Y:S02]  /*a720*/  IMAD R4, R4, R23, R5 ;  /* 0x0000001704047224 */ /* 0x000fe400078e0205 */
[----:B------:R-:W-:-:S02]  /*a730*/  IMAD.MOV.U32 R8, RZ, RZ, 0x1 ;  /* 0x00000001ff087424 */ /* 0x000fc400078e00ff */
[----:B------:R-:W-:Y:S01]  /*a740*/  IMAD.MOV.U32 R6, RZ, RZ, R20 ;  /* 0x000000ffff067224 */ /* 0x000fe200078e0014 */
[----:B------:R-:W-:Y:S02]  /*a750*/  SEL R7, R4, R3, !P0 ;  /* 0x0000000304077207 */ /* 0x000fe40004000000 */
[----:B------:R-:W-:-:S07]  /*a760*/  SEL R13, R3, R4, !P0 ;  /* 0x00000004030d7207 */ /* 0x000fce0004000000 */
.L_x_291:
[----:B------:R-:W-:-:S08]  /*a770*/  NOP ;  /* 0x0000000000007918 */ /* 0x000fd00000000000 */
[----:B------:R-:W0:-:S00]  /*a780*/  USETMAXREG.DEALLOC.CTAPOOL 0x28 ;  /* 0x00000028000079c8 */ /* 0x000e0000080e0500 */
[----:B0-----:R-:W-:-:S13]  /*a790*/  ISETP.NE.AND P0, PT, R0, RZ, PT ;  /* 0x000000ff0000720c */ /* 0x001fda0003f05270 */
[----:B------:R-:W-:Y:S05]  /*a7a0*/  @P0 EXIT ;  /* 0x000000000000094d */ /* 0x000fea0003800000 */
[----:B------:R-:W-:Y:S01]  /*a7b0*/  LOP3.LUT P0, RZ, R8, 0xff, RZ, 0xc0, !PT ;  /* 0x000000ff08ff7812 */ /* 0x000fe2000780c0ff */
[----:B------:R-:W-:Y:S02]  /*a7c0*/  IMAD.MOV.U32 R0, RZ, RZ, 0x1 ;  /* 0x00000001ff007424 */ /* 0x000fe400078e00ff */
[----:B------:R-:W-:-:S10]  /*a7d0*/  IMAD.MOV.U32 R3, RZ, RZ, RZ ;  /* 0x000000ffff037224 */ /* 0x000fd400078e00ff */
[----:B------:R-:W-:Y:S05]  /*a7e0*/  @!P0 BRA `(.L_x_294) ;  /* 0x0000000c00448947 */ /* 0x000fea0003800000 */
[----:B------:R-:W0:Y:S01]  /*a7f0*/  LDC R0, c[0x0][0x28c] ;  /* 0x0000a300ff007b82 */ /* 0x000e220000000800 */
[----:B------:R-:W-:Y:S01]  /*a800*/  ULDC UR5, c[0x0][0x658] ;  /* 0x0001960000057ab9 */ /* 0x000fe20000000800 */
[----:B------:R-:W-:Y:S01]  /*a810*/  UMOV UR7, 0xffffffff ;  /* 0xffffffff00077882 */ /* 0x000fe20000000000 */
[----:B------:R-:W-:Y:S01]  /*a820*/  ULDC UR6, c[0x0][0xc] ;  /* 0x0000030000067ab9 */ /* 0x000fe20000000800 */
[----:B------:R-:W-:Y:S01]  /*a830*/  USHF.L.U32 UR8, UR7, UR5, URZ ;  /* 0x0000000507087299 */ /* 0x000fe2000800063f */
[----:B------:R-:W-:Y:S01]  /*a840*/  BSSY B0, `(.L_x_294) ;  /* 0x00000cb000007945 */ /* 0x000fe20003800000 */
[----:B------:R-:W-:Y:S01]  /*a850*/  UMOV UR9, 0x1 ;  /* 0x0000000100097882 */ /* 0x000fe20000000000 */
[----:B------:R-:W-:Y:S01]  /*a860*/  ULDC UR7, c[0x0][0x10] ;  /* 0x0000040000077ab9 */ /* 0x000fe20000000800 */
[----:B------:R-:W1:Y:S01]  /*a870*/  S2UR UR10, SR_CgaCtaId ;  /* 0x00000000000a79c3 */ /* 0x000e620000008800 */
[----:B------:R-:W-:Y:S01]  /*a880*/  UIMAD.WIDE.U32 UR6, UR6, UR7, URZ ;  /* 0x00000007060672a5 */ /* 0x000fe2000f8e003f */
[----:B------:R-:W-:Y:S01]  /*a890*/  IMAD.MOV.U32 R9, RZ, RZ, 0x1 ;  /* 0x00000001ff097424 */ /* 0x000fe200078e00ff */
[----:B------:R-:W-:Y:S01]  /*a8a0*/  USHF.L.U32 UR18, UR9, UR5, URZ ;  /* 0x0000000509127299 */ /* 0x000fe2000800063f */
[----:B------:R-:W-:Y:S01]  /*a8b0*/  LOP3.LUT R12, R19, 0x2, RZ, 0xfc, !PT ;  /* 0x00000002130c7812 */ /* 0x000fe200078efcff */
[----:B------:R-:W-:Y:S01]  /*a8c0*/  ULDC UR4, c[0x0][0x600] ;  /* 0x0001800000047ab9 */ /* 0x000fe20000000800 */
[----:B------:R-:W-:Y:S01]  /*a8d0*/  ULDC UR5, c[0x0][0x14] ;  /* 0x0000050000057ab9 */ /* 0x000fe20000000800 */
[----:B------:R-:W-:-:S02]  /*a8e0*/  UIADD3 UR4, UR4, -0x1, URZ ;  /* 0xffffffff04047890 */ /* 0x000fc4000fffe03f */
[----:B------:R-:W-:Y:S02]  /*a8f0*/  UIMAD.WIDE.U32 UR22, UR6, UR5, URZ ;  /* 0x00000005061672a5 */ /* 0x000fe4000f8e003f */
[----:B------:R-:W-:Y:S02]  /*a900*/  UIMAD UR13, UR7, UR5, URZ ;  /* 0x00000005070d72a4 */ /* 0x000fe4000f8e023f */
[----:B------:R-:W-:Y:S02]  /*a910*/  ULOP3.LUT UR17, URZ, UR8, URZ, 0x33, !UPT ;  /* 0x000000083f117292 */ /* 0x000fe4000f8e333f */
[----:B------:R-:W-:Y:S01]  /*a920*/  UIADD3 UR13, UR23, UR13, URZ ;  /* 0x0000000d170d7290 */ /* 0x000fe2000fffe03f */
[----:B0-----:R-:W-:Y:S01]  /*a930*/  VIADD R0, R0, 0x1f ;  /* 0x0000001f00007836 */ /* 0x001fe20000000000 */
[----:B------:R-:W-:-:S04]  /*a940*/  ULDC.64 UR24, c[0x0][0x198] ;  /* 0x0000660000187ab9 */ /* 0x000fc80000000a00 */
[----:B------:R-:W-:Y:S01]  /*a950*/  SHF.R.S32.HI R3, RZ, 0x1f, R0 ;  /* 0x0000001fff037819 */ /* 0x000fe20000011400 */
[----:B-1----:R-:W-:-:S03]  /*a960*/  IMAD.U32 R10, RZ, RZ, UR10 ;  /* 0x0000000aff0a7e24 */ /* 0x002fc6000f8e00ff */
[----:B------:R-:W-:Y:S01]  /*a970*/  LEA.HI R3, R3, R0, RZ, 0x5 ;  /* 0x0000000003037211 */ /* 0x000fe200078f28ff */
[----:B------:R-:W-:-:S03]  /*a980*/  IMAD.MOV.U32 R0, RZ, RZ, 0x1 ;  /* 0x00000001ff007424 */ /* 0x000fc600078e00ff */
[----:B------:R-:W-:Y:S01]  /*a990*/  SHF.R.S32.HI R8, RZ, 0x5, R3 ;  /* 0x00000005ff087819 */ /* 0x000fe20000011403 */
[----:B------:R-:W-:-:S04]  /*a9a0*/  IMAD.MOV.U32 R3, RZ, RZ, RZ ;  /* 0x000000ffff037224 */ /* 0x000fc800078e00ff */
[----:B------:R-:W-:-:S07]  /*a9b0*/  VIADD R11, R8, 0x1 ;  /* 0x00000001080b7836 */ /* 0x000fce0000000000 */
.L_x_305:
[----:B------:R-:W-:-:S03]  /*a9c0*/  UMOV UR5, 0xffffffff ;  /* 0xffffffff00057882 */ /* 0x000fc60000000000 */
[----:B------:R-:W-:Y:S05]  /*a9d0*/  BRA.DIV UR5, `(.L_x_295) ;  /* 0x0000000e05b07947 */ /* 0x000fea000b800000 */
[----:B------:R-:W-:-:S13]  /*a9e0*/  ELECT P6, URZ, PT ;  /* 0x00000000003f782f */ /* 0x000fda00038c0000 */
.L_x_316:
[----:B------:R-:W0:Y:S01]  /*a9f0*/  LDC R4, c[0x0][0x28c] ;  /* 0x0000a300ff047b82 */ /* 0x000e220000000800 */
[----:B------:R-:W-:Y:S01]  /*aa00*/  BSSY B1, `(.L_x_296) ;  /* 0x000003b000017945 */ /* 0x000fe20003800000 */
[----:B0-----:R-:W-:-:S13]  /*aa10*/  ISETP.LT.OR P6, PT, R4, 0x1, !P6 ;  /* 0x000000010400780c */ /* 0x001fda00077c1670 */
[----:B------:R-:W-:Y:S05]  /*aa20*/  @P6 BRA `(.L_x_297) ;  /* 0x0000000000e06947 */ /* 0x000fea0003800000 */
[----:B------:R-:W-:Y:S02]  /*aa30*/  IMAD R13, R13, 0x2, R10 ;  /* 0x000000020d0d7824 */ /* 0x000fe400078e020a */
[----:B------:R-:W-:Y:S02]  /*aa40*/  IMAD.SHL.U32 R20, R7, 0x100, RZ ;  /* 0x0000010007147824 */ /* 0x000fe400078e00ff */
[----:B------:R-:W-:Y:S02]  /*aa50*/  IMAD.MOV.U32 R21, RZ, RZ, RZ ;  /* 0x000000ffff157224 */ /* 0x000fe400078e00ff */
[----:B------:R-:W-:Y:S02]  /*aa60*/  IMAD.MOV.U32 R4, RZ, RZ, R11 ;  /* 0x000000ffff047224 */ /* 0x000fe400078e000b */
[----:B------:R-:W-:Y:S02]  /*aa70*/  IMAD.MOV.U32 R5, RZ, RZ, R0 ;  /* 0x000000ffff057224 */ /* 0x000fe400078e0000 */
[----:B------:R-:W-:-:S02]  /*aa80*/  IMAD.MOV.U32 R7, RZ, RZ, R3 ;  /* 0x000000ffff077224 */ /* 0x000fc400078e0003 */
[----:B------:R-:W-:-:S07]  /*aa90*/  IMAD.SHL.U32 R15, R13, 0x40, RZ ;  /* 0x000000400d0f7824 */ /* 0x000fce00078e00ff */
.L_x_300:
[----:B------:R-:W0:Y:S01]  /*aaa0*/  S2UR UR5, SR_CgaCtaId ;  /* 0x00000000000579c3 */ /* 0x000e220000008800 */
[----:B------:R-:W-:Y:S02]  /*aab0*/  MOV R13, 0x400 ;  /* 0x00000400000d7802 */ /* 0x000fe40000000f00 */
[----:B------:R-:W-:-:S13]  /*aac0*/  LOP3.LUT P1, RZ, R18, 0x7f, RZ, 0xc0, !PT ;  /* 0x0000007f12ff7812 */ /* 0x000fda000782c0ff */
[----:B------:R-:W1:Y:S01]  /*aad0*/  @!P1 LDC R14, c[0x0][0x500] ;  /* 0x00014000ff0e9b82 */ /* 0x000e620000000800 */
[----:B0-----:R-:W-:-:S05]  /*aae0*/  IMAD.U32 R10, RZ, RZ, UR5 ;  /* 0x00000005ff0a7e24 */ /* 0x001fca000f8e00ff */
[----:B------:R-:W-:Y:S02]  /*aaf0*/  LEA R24, R10, R13, 0x18 ;  /* 0x0000000d0a187211 */ /* 0x000fe400078ec0ff */
[----:B------:R-:W-:-:S03]  /*ab00*/  SHF.L.U32 R13, R5, 0x1f, RZ ;  /* 0x0000001f050d7819 */ /* 0x000fc600000006ff */
[----:B------:R-:W-:-:S04]  /*ab10*/  IMAD R22, R7, 0x8, R24 ;  /* 0x0000000807167824 */ /* 0x000fc800078e0218 */
[----:B------:R-:W0:Y:S02]  /*ab20*/  SYNCS.PHASECHK.TRANS64.TRYWAIT P0, [R22+URZ+0x20], R13 ;  /* 0x0000200d160075a7 */ /* 0x000e24000800017f */
[----:B01----:R-:W-:Y:S05]  /*ab30*/  @!P0 BRA `(.L_x_298) ;  /* 0x0000000c00788947 */ /* 0x003fea0003800000 */
.L_x_317:
[----:B0-----:R-:W-:Y:S01]  /*ab40*/  PRMT R13, R12, 0x9910, RZ ;  /* 0x000099100c0d7816 */ /* 0x001fe200000000ff */
[----:B------:R0:W-:Y:S03]  /*ab50*/  @!P1 SYNCS.ARRIVE.TRANS64 RZ, [R22+URZ], R14 ;  /* 0x0000000e16ff99a7 */ /* 0x0001e6000800003f */
[----:B------:R-:W-:-:S13]  /*ab60*/  ISETP.NE.AND P0, PT, R13, 0x2, PT ;  /* 0x000000020d00780c */ /* 0x000fda0003f05270 */
[----:B0-----:R-:W-:Y:S05]  /*ab70*/  @P0 BRA `(.L_x_299) ;  /* 0x0000000000040947 */ /* 0x001fea0003800000 */
[----:B------:R-:W-:Y:S01]  /*ab80*/  BPT.TRAP 0x1 ;  /* 0x000000040000795c */ /* 0x000fe20000300000 */
.L_x_299:
[----:B------:R-:W-:Y:S01]  /*ab90*/  IMAD R13, R7, 0x2, R10 ;  /* 0x00000002070d7824 */ /* 0x000fe200078e020a */
[----:B------:R-:W-:Y:S01]  /*aba0*/  R2UR UR9, R22 ;  /* 0x00000000160972ca */ /* 0x000fe200000e0000 */
[----:B------:R-:W-:Y:S01]  /*abb0*/  VIADD R4, R4, 0xffffffff ;  /* 0xffffffff04047836 */ /* 0x000fe20000000000 */
[----:B------:R-:W-:Y:S01]  /*abc0*/  UIADD3 UR6, UP0, UR24, 0xf0, URZ ;  /* 0x000000f018067890 */ /* 0x000fe2000ff1e03f */
[----:B------:R-:W-:Y:S01]  /*abd0*/  IMAD.SHL.U32 R13, R13, 0x800, RZ ;  /* 0x000008000d0d7824 */ /* 0x000fe200078e00ff */
[----:B------:R-:W-:Y:S01]  /*abe0*/  R2UR UR11, R15 ;  /* 0x000000000f0b72ca */ /* 0x000fe200000e0000 */
[----:B------:R-:W-:Y:S01]  /*abf0*/  UIADD3 UR26, UP1, UR24, 0x1f0, URZ ;  /* 0x000001f0181a7890 */ /* 0x000fe2000ff3e03f */
[----:B------:R-:W-:Y:S01]  /*ac00*/  R2UR UR10, R21 ;  /* 0x00000000150a72ca */ /* 0x000fe200000e0000 */
[--C-:B------:R-:W-:Y:S01]  /*ac10*/  IMAD R13, R13, 0x4, R24.reuse ;  /* 0x000000040d0d7824 */ /* 0x100fe200078e0218 */
[----:B------:R-:W-:Y:S01]  /*ac20*/  R2UR UR12, R6 ;  /* 0x00000000060c72ca */ /* 0x000fe200000e0000 */
[----:B------:R-:W-:Y:S01]  /*ac30*/  IMAD R24, R7, 0x8000, R24 ;  /* 0x0000800007187824 */ /* 0x000fe200078e0218 */
[----:B------:R-:W-:Y:S01]  /*ac40*/  R2UR UR19, R20 ;  /* 0x00000000141372ca */ /* 0x000fe200000e0000 */
[----:B------:R-:W-:Y:S01]  /*ac50*/  UIADD3.X UR7, URZ, UR25, URZ, UP0, !UPT ;  /* 0x000000193f077290 */ /* 0x000fe200087fe43f */
[----:B------:R-:W-:Y:S01]  /*ac60*/  R2UR UR5, R13 ;  /* 0x000000000d0572ca */ /* 0x000fe200000e0000 */
[----:B------:R-:W-:Y:S01]  /*ac70*/  VIADD R7, R7, 0x1 ;  /* 0x0000000107077836 */ /* 0x000fe20000000000 */
[----:B------:R-:W-:Y:S01]  /*ac80*/  R2UR UR8, R24 ;  /* 0x00000000180872ca */ /* 0x000fe200000e0000 */
[----:B------:R-:W-:Y:S01]  /*ac90*/  UIADD3.X UR27, URZ, UR25, URZ, UP1, !UPT ;  /* 0x000000193f1b7290 */ /* 0x000fe20008ffe43f */
[----:B------:R-:W-:Y:S01]  /*aca0*/  ISETP.GT.AND P1, PT, R4, 0x1, PT ;  /* 0x000000010400780c */ /* 0x000fe20003f24270 */
[----:B------:R-:W-:Y:S01]  /*acb0*/  UMOV UR20, 0x30000 ;  /* 0x0003000000147882 */ /* 0x000fe20000000000 */
[----:B------:R-:W-:Y:S01]  /*acc0*/  UMOV UR14, 0x0 ;  /* 0x00000000000e7882 */ /* 0x000fe20000000000 */
[----:B------:R-:W-:Y:S01]  /*acd0*/  UMOV UR15, 0x10000000 ;  /* 0x10000000000f7882 */ /* 0x000fe20000000000 */
[----:B------:R-:W-:Y:S01]  /*ace0*/  ISETP.NE.AND P0, PT, R7, 0x4, PT ;  /* 0x000000040700780c */ /* 0x000fe20003f05270 */
[----:B------:R-:W-:-:S03]  /*acf0*/  VIADD R21, R21, 0x20 ;  /* 0x0000002015157836 */ /* 0x000fc60000000000 */
[----:B------:R-:W-:Y:S01]  /*ad00*/  SEL R14, RZ, 0x1, P0 ;  /* 0x00000001ff0e7807 */ /* 0x000fe20000000000 */
[----:B------:R-:W-:Y:S01]  /*ad10*/  UIADD3 UR5, UR5, 0x100, URZ ;  /* 0x0000010005057890 */ /* 0x000fe2000fffe03f */
[----:B------:R-:W-:Y:S01]  /*ad20*/  SEL R7, R7, RZ, P0 ;  /* 0x000000ff07077207 */ /* 0x000fe20000000000 */
[----:B------:R-:W-:Y:S01]  /*ad30*/  UIADD3 UR16, UR8, 0x10100, URZ ;  /* 0x0001010008107890 */ /* 0x000fe2000fffe03f */
[----:B------:R-:W-:-:S04]  /*ad40*/  LOP3.LUT R5, R5, R14, RZ, 0x3c, !PT ;  /* 0x0000000e05057212 */ /* 0x000fc800078e3cff */
[----:B------:R-:W-:Y:S02]  /*ad50*/  UMOV UR8, UR5 ;  /* 0x0000000500087c82 */ /* 0x000fe40008000000 */
[----:B------:R0:W-:Y:S02]  /*ad60*/  UTMALDG.3D.MULTICAST [UR8], [UR6], UR20, desc[UR14] ;  /* 0x00000e08060073b4 */ /* 0x0001e40008011814 */
[----:B0-----:R-:W-:Y:S01]  /*ad70*/  UMOV UR8, UR16 ;  /* 0x0000001000087c82 */ /* 0x001fe20008000000 */
[----:B------:R-:W-:Y:S02]  /*ad80*/  UMOV UR11, UR19 ;  /* 0x00000013000b7c82 */ /* 0x000fe40008000000 */
[----:B------:R0:W-:Y:S02]  /*ad90*/  UTMALDG.3D [UR8], [UR26], desc[UR14] ;  /* 0x00000e081a0075b4 */ /* 0x0001e40008011000 */
[----:B0-----:R-:W-:Y:S05]  /*ada0*/  @P1 BRA `(.L_x_300) ;  /* 0xfffffffc003c1947 */ /* 0x001fea000383ffff */
.L_x_297:
[----:B------:R-:W-:Y:S05]  /*adb0*/  BSYNC B1 ;  /* 0x0000000000017941 */ /* 0x000fea0003800000 */
.L_x_296:
[----:B------:R-:W-:Y:S01]  /*adc0*/  LOP3.LUT P1, RZ, R9, 0xff, RZ, 0xc0, !PT ;  /* 0x000000ff09ff7812 */ /* 0x000fe2000782c0ff */
[----:B------:R-:W-:Y:S01]  /*add0*/  IMAD.IADD R3, R8, 0x1, R3 ;  /* 0x0000000108037824 */ /* 0x000fe200078e0203 */
[----:B------:R-:W-:Y:S01]  /*ade0*/  IADD3 R16, P2, R16, UR22, RZ ;  /* 0x0000001610107c10 */ /* 0x000fe2000ff5e0ff */
[----:B------:R-:W-:Y:S01]  /*adf0*/  ULDC.64 UR6, c[0x0][0x650] ;  /* 0x0001940000067ab9 */ /* 0x000fe20000000a00 */
[----:B------:R-:W-:Y:S01]  /*ae00*/  BSSY B1, `(.L_x_301) ;  /* 0x000006c000017945 */ /* 0x000fe20003800000 */
[----:B------:R-:W-:Y:S01]  /*ae10*/  IMAD.MOV.U32 R13, RZ, RZ, -0x1 ;  /* 0xffffffffff0d7424 */ /* 0x000fe200078e00ff */
[----:B------:R-:W-:Y:S01]  /*ae20*/  ISETP.GT.U32.AND P0, PT, R3, 0x3, PT ;  /* 0x000000030300780c */ /* 0x000fe20003f04070 */
[----:B------:R-:W-:Y:S01]  /*ae30*/  IMAD.MOV.U32 R7, RZ, RZ, -0x1 ;  /* 0xffffffffff077424 */ /* 0x000fe200078e00ff */
[----:B------:R-:W-:Y:S01]  /*ae40*/  SHF.R.U32.HI R4, RZ, 0x2, R3 ;  /* 0x00000002ff047819 */ /* 0x000fe20000011603 */
[----:B------:R-:W-:Y:S01]  /*ae50*/  IMAD.MOV.U32 R6, RZ, RZ, -0x1 ;  /* 0xffffffffff067424 */ /* 0x000fe200078e00ff */
[----:B------:R-:W-:-:S02]  /*ae60*/  ISETP.LT.U32.AND P0, PT, R8, 0x4, P0 ;  /* 0x000000040800780c */ /* 0x000fc40000701070 */
[----:B------:R-:W-:Y:S01]  /*ae70*/  IADD3.X R17, R17, UR13, RZ, P2, !PT ;  /* 0x0000000d11117c10 */ /* 0x000fe200097fe4ff */
[----:B------:R-:W0:Y:S01]  /*ae80*/  @P1 S2R R10, SR_CgaCtaId ;  /* 0x00000000000a1919 */ /* 0x000e220000008800 */
[----:B------:R-:W-:Y:S02]  /*ae90*/  @P1 MOV R5, 0x400 ;  /* 0x0000040000051802 */ /* 0x000fe40000000f00 */
[----:B------:R-:W-:Y:S02]  /*aea0*/  ISETP.GE.U32.AND P2, PT, R16, UR6, PT ;  /* 0x0000000610007c0c */ /* 0x000fe4000bf46070 */
[----:B------:R-:W-:Y:S02]  /*aeb0*/  LOP3.LUT R4, R4, 0x1, RZ, 0xc0, !PT ;  /* 0x0000000104047812 */ /* 0x000fe400078ec0ff */
[----:B------:R-:W-:Y:S02]  /*aec0*/  LOP3.LUT R3, R3, 0x3, RZ, 0xc0, !PT ;  /* 0x0000000303037812 */ /* 0x000fe400078ec0ff */
[----:B------:R-:W-:-:S02]  /*aed0*/  PRMT R9, RZ, 0x7610, R9 ;  /* 0x00007610ff097816 */ /* 0x000fc40000000009 */
[----:B0-----:R-:W-:-:S04]  /*aee0*/  @P1 LEA R5, R10, R5, 0x18 ;  /* 0x000000050a051211 */ /* 0x001fc800078ec0ff */
[----:B------:R0:W-:Y:S01]  /*aef0*/  @P1 SYNCS.ARRIVE.TRANS64.A1T0 RZ, [R5+URZ+0x58], RZ ;  /* 0x000058ff05ff19a7 */ /* 0x0001e2000810003f */
[----:B------:R-:W-:-:S04]  /*af00*/  ISETP.NE.U32.AND P1, PT, R4, 0x1, PT ;  /* 0x000000010400780c */ /* 0x000fc80003f25070 */
[----:B------:R-:W-:Y:S02]  /*af10*/  ISETP.GT.U32.AND P1, PT, R8, 0x3, !P1 ;  /* 0x000000030800780c */ /* 0x000fe40004f24070 */
[----:B0-----:R-:W-:Y:S02]  /*af20*/  SEL R5, RZ, 0x1, !P0 ;  /* 0x00000001ff057807 */ /* 0x001fe40004000000 */
[----:B------:R-:W-:Y:S02]  /*af30*/  ISETP.GE.U32.AND.EX P0, PT, R17, UR7, PT, P2 ;  /* 0x0000000711007c0c */ /* 0x000fe4000bf06120 */
[----:B------:R-:W-:-:S04]  /*af40*/  SEL R4, RZ, 0x1, !P1 ;  /* 0x00000001ff047807 */ /* 0x000fc80004800000 */
[----:B------:R-:W-:Y:S02]  /*af50*/  LOP3.LUT R0, R4, R0, R5, 0x96, !PT ;  /* 0x0000000004007212 */ /* 0x000fe400078e9605 */
[----:B------:R-:W-:-:S05]  /*af60*/  PRMT R4, RZ, 0x7610, R4 ;  /* 0x00007610ff047816 */ /* 0x000fca0000000004 */
[----:B------:R-:W-:Y:S05]  /*af70*/  @P0 BRA `(.L_x_302) ;  /* 0x0000000400500947 */ /* 0x000fea0003800000 */
[----:B------:R-:W0:Y:S01]  /*af80*/  S2R R15, SR_CTAID.X ;  /* 0x00000000000f7919 */ /* 0x000e220000002500 */
[----:B------:R-:W-:Y:S01]  /*af90*/  ULDC.64 UR6, c[0x0][0x628] ;  /* 0x00018a0000067ab9 */ /* 0x000fe20000000a00 */
[----:B------:R-:W1:Y:S01]  /*afa0*/  LDC R20, c[0x0][0x144] ;  /* 0x00005100ff147b82 */ /* 0x000e620000000800 */
[----:B------:R-:W-:Y:S01]  /*afb0*/  ISETP.NE.U32.AND P0, PT, RZ, UR6, PT ;  /* 0x00000006ff007c0c */ /* 0x000fe2000bf05070 */
[----:B------:R-:W2:Y:S01]  /*afc0*/  S2R R13, SR_CTAID.Y ;  /* 0x00000000000d7919 */ /* 0x000ea20000002600 */
[----:B------:R-:W-:Y:S01]  /*afd0*/  ULDC UR8, c[0x0][0x630] ;  /* 0x00018c0000087ab9 */ /* 0x000fe20000000800 */
[----:B------:R-:W-:Y:S01]  /*afe0*/  ULDC UR9, c[0x0][0x150] ;  /* 0x0000540000097ab9 */ /* 0x000fe20000000800 */
[----:B------:R-:W-:Y:S01]  /*aff0*/  ISETP.NE.AND.EX P0, PT, RZ, UR7, PT, P0 ;  /* 0x00000007ff007c0c */ /* 0x000fe2000bf05300 */
[----:B------:R-:W-:Y:S02]  /*b000*/  IMAD.MOV.U32 R4, RZ, RZ, R16 ;  /* 0x000000ffff047224 */ /* 0x000fe400078e0010 */
[----:B------:R-:W-:Y:S01]  /*b010*/  IMAD.MOV.U32 R5, RZ, RZ, R17 ;  /* 0x000000ffff057224 */ /* 0x000fe200078e0011 */
[----:B0-----:R-:W-:-:S09]  /*b020*/  I2FP.F32.U32 R22, R15 ;  /* 0x0000000f00167245 */ /* 0x001fd20000201000 */
[----:B------:R-:W-:Y:S05]  /*b030*/  @!P0 BRA `(.L_x_303) ;  /* 0x0000000000288947 */ /* 0x000fea0003800000 */
[----:B------:R-:W-:Y:S02]  /*b040*/  ULDC UR5, c[0x0][0x634] ;  /* 0x00018d0000057ab9 */ /* 0x000fe40000000800 */
[----:B------:R-:W-:-:S05]  /*b050*/  IADD3 R5, P0, R16, UR5, RZ ;  /* 0x0000000510057c10 */ /* 0x000fca000ff1e0ff */
[----:B------:R-:W-:-:S04]  /*b060*/  IMAD.X R21, RZ, RZ, R17, P0 ;  /* 0x000000ffff157224 */ /* 0x000fc800000e0611 */
[----:B------:R-:W-:-:S04]  /*b070*/  IMAD.WIDE.U32 R6, R21, UR6, RZ ;  /* 0x0000000615067c25 */ /* 0x000fc8000f8e00ff */
[----:B------:R-:W-:-:S04]  /*b080*/  IMAD.WIDE.U32 R6, P0, R5, UR7, R6 ;  /* 0x0000000705067c25 */ /* 0x000fc8000f800006 */
[----:B------:R-:W-:-:S04]  /*b090*/  IMAD.WIDE.U32 R4, R5, UR6, RZ ;  /* 0x0000000605047c25 */ /* 0x000fc8000f8e00ff */
[----:B------:R-:W-:Y:S01]  /*b0a0*/  IMAD.MOV.U32 R4, RZ, RZ, R7 ;  /* 0x000000ffff047224 */ /* 0x000fe200078e0007 */
[----:B------:R-:W-:Y:S01]  /*b0b0*/  IADD3 RZ, P1, R5, R6, RZ ;  /* 0x0000000605ff7210 */ /* 0x000fe20007f3e0ff */
[----:B------:R-:W-:-:S04]  /*b0c0*/  IMAD.X R5, RZ, RZ, RZ, P0 ;  /* 0x000000ffff057224 */ /* 0x000fc800000e06ff */
[----:B------:R-:W-:-:S08]  /*b0d0*/  IMAD.WIDE.U32.X R4, R21, UR7, R4, P1 ;  /* 0x0000000715047c25 */ /* 0x000fd000088e0404 */
.L_x_303:
[----:B------:R-:W-:Y:S01]  /*b0e0*/  FMUL R22, R22, UR9 ;  /* 0x0000000916167c20 */ /* 0x000fe20008400000 */
[--C-:B------:R-:W-:Y:S01]  /*b0f0*/  SHF.R.U64 R14, R4, UR8, R5.reuse ;  /* 0x00000008040e7c19 */ /* 0x100fe20008001205 */
[----:B------:R-:W-:Y:S01]  /*b100*/  ULDC.64 UR6, c[0x0][0x620] ;  /* 0x0001880000067ab9 */ /* 0x000fe20000000a00 */
[----:B------:R-:W-:Y:S01]  /*b110*/  SHF.R.U32.HI R4, RZ, UR8, R5 ;  /* 0x00000008ff047c19 */ /* 0x000fe20008011605 */
[----:B------:R-:W-:Y:S01]  /*b120*/  ULDC.64 UR8, c[0x0][0x640] ;  /* 0x0001900000087ab9 */ /* 0x000fe20000000a00 */
[----:B------:R-:W-:Y:S01]  /*b130*/  IADD3 R5, P0, RZ, -R14, RZ ;  /* 0x8000000eff057210 */ /* 0x000fe20007f1e0ff */
[----:B------:R-:W0:Y:S01]  /*b140*/  F2I.U32.TRUNC.NTZ R22, R22 ;  /* 0x0000001600167305 */ /* 0x000e22000020f000 */
[----:B------:R-:W-:-:S03]  /*b150*/  ULDC UR5, c[0x0][0x618] ;  /* 0x0001860000057ab9 */ /* 0x000fc60000000800 */
[----:B------:R-:W-:Y:S01]  /*b160*/  IMAD.X R4, RZ, RZ, ~R4, P0 ;  /* 0x000000ffff047224 */ /* 0x000fe200000e0e04 */
[----:B------:R-:W-:-:S03]  /*b170*/  ISETP.NE.U32.AND P0, PT, RZ, UR8, PT ;  /* 0x00000008ff007c0c */ /* 0x000fc6000bf05070 */
[----:B------:R-:W-:Y:S01]  /*b180*/  IMAD R4, R4, UR6, RZ ;  /* 0x0000000604047c24 */ /* 0x000fe2000f8e02ff */
[----:B------:R-:W-:-:S03]  /*b190*/  ISETP.NE.AND.EX P0, PT, RZ, UR9, PT, P0 ;  /* 0x00000009ff007c0c */ /* 0x000fc6000bf05300 */
[C---:B------:R-:W-:Y:S02]  /*b1a0*/  IMAD R7, R5.reuse, UR7, R4 ;  /* 0x0000000705077c24 */ /* 0x040fe4000f8e0204 */
[----:B------:R-:W-:Y:S01]  /*b1b0*/  IMAD.WIDE.U32 R4, R5, UR6, R16 ;  /* 0x0000000605047c25 */ /* 0x000fe2000f8e0010 */
[----:B------:R-:W-:-:S03]  /*b1c0*/  ULDC UR6, c[0x0][0x154] ;  /* 0x0000550000067ab9 */ /* 0x000fc60000000800 */
[----:B0-----:R-:W-:Y:S02]  /*b1d0*/  IMAD.MOV R6, RZ, RZ, -R22 ;  /* 0x000000ffff067224 */ /* 0x001fe400078e0a16 */
[----:B------:R-:W-:Y:S02]  /*b1e0*/  IMAD.IADD R5, R5, 0x1, R7 ;  /* 0x0000000105057824 */ /* 0x000fe400078e0207 */
[----:B-1----:R-:W-:Y:S01]  /*b1f0*/  IMAD R15, R20, R6, R15 ;  /* 0x00000006140f7224 */ /* 0x002fe200078e020f */
[----:B--2---:R-:W-:Y:S01]  /*b200*/  I2FP.F32.U32 R6, R13 ;  /* 0x0000000d00067245 */ /* 0x004fe20000201000 */
[----:B------:R-:W0:Y:S01]  /*b210*/  LDC R20, c[0x0][0x148] ;  /* 0x00005200ff147b82 */ /* 0x000e220000000800 */
[--C-:B------:R-:W-:Y:S02]  /*b220*/  SHF.R.U64 R21, R4, UR5, R5.reuse ;  /* 0x0000000504157c19 */ /* 0x100fe40008001205 */
[----:B------:R-:W-:Y:S01]  /*b230*/  SHF.R.U32.HI R4, RZ, UR5, R5 ;  /* 0x00000005ff047c19 */ /* 0x000fe20008011605 */
[----:B------:R-:W-:Y:S01]  /*b240*/  FMUL R6, R6, UR6 ;  /* 0x0000000606067c20 */ /* 0x000fe20008400000 */
[----:B------:R-:W-:-:S02]  /*b250*/  ULDC UR5, c[0x0][0x608] ;  /* 0x0001820000057ab9 */ /* 0x000fc40000000800 */
[--C-:B------:R-:W-:Y:S01]  /*b260*/  SHF.R.U64 R23, R21, UR5, R4.reuse ;  /* 0x0000000515177c19 */ /* 0x100fe20008001204 */
[----:B------:R1:W2:Y:S01]  /*b270*/  F2I.U32.TRUNC.NTZ R24, R6 ;  /* 0x0000000600187305 */ /* 0x0002a2000020f000 */
[----:B------:R-:W-:Y:S01]  /*b280*/  SHF.R.U32.HI R4, RZ, UR5, R4 ;  /* 0x00000005ff047c19 */ /* 0x000fe20008011604 */
[----:B------:R-:W-:-:S03]  /*b290*/  ULDC UR5, c[0x0][0x658] ;  /* 0x0001960000057ab9 */ /* 0x000fc60000000800 */
[--C-:B------:R-:W-:Y:S02]  /*b2a0*/  SHF.R.U64 R22, R23, UR5, R4.reuse ;  /* 0x0000000517167c19 */ /* 0x100fe40008001204 */
[----:B------:R-:W-:-:S03]  /*b2b0*/  SHF.R.U32.HI R25, RZ, UR5, R4 ;  /* 0x00000005ff197c19 */ /* 0x000fc60008011604 */
[----:B------:R-:W-:Y:S02]  /*b2c0*/  IMAD.MOV.U32 R4, RZ, RZ, R22 ;  /* 0x000000ffff047224 */ /* 0x000fe400078e0016 */
[----:B------:R-:W-:Y:S01]  /*b2d0*/  IMAD.MOV.U32 R5, RZ, RZ, R25 ;  /* 0x000000ffff057224 */ /* 0x000fe200078e0019 */
[----:B-1----:R-:W-:Y:S06]  /*b2e0*/  @!P0 BRA `(.L_x_304) ;  /* 0x0000000000288947 */ /* 0x002fec0003800000 */
        /* <DEDUP_REMOVED lines=10> */
.L_x_304:
[----:B------:R-:W-:Y:S01]  /*b390*/  ISETP.NE.AND P0, PT, R2, 0x1, PT ;  /* 0x000000010200780c */ /* 0x000fe20003f05270 */
[----:B------:R-:W-:Y:S01]  /*b3a0*/  ULDC UR5, c[0x0][0x648] ;  /* 0x0001920000057ab9 */ /* 0x000fe20000000800 */
[----:B------:R-:W-:Y:S01]  /*b3b0*/  LOP3.LUT R23, R23, UR17, RZ, 0xc0, !PT ;  /* 0x0000001117177c12 */ /* 0x000fe2000f8ec0ff */
[----:B--2---:R-:W-:Y:S01]  /*b3c0*/  IMAD.MOV R24, RZ, RZ, -R24 ;  /* 0x000000ffff187224 */ /* 0x004fe200078e0a18 */
[----:B------:R-:W-:Y:S01]  /*b3d0*/  SHF.R.U64 R4, R4, UR5, R5 ;  /* 0x0000000504047c19 */ /* 0x000fe20008001205 */
[----:B------:R-:W-:Y:S01]  /*b3e0*/  ULDC UR5, c[0x0][0x638] ;  /* 0x00018e0000057ab9 */ /* 0x000fe20000000800 */
[----:B------:R-:W-:Y:S01]  /*b3f0*/  LOP3.LUT R21, R21, UR4, RZ, 0xc0, !PT ;  /* 0x0000000415157c12 */ /* 0x000fe2000f8ec0ff */
[----:B------:R-:W-:Y:S01]  /*b400*/  ULDC UR6, c[0x0][0x610] ;  /* 0x0001840000067ab9 */ /* 0x000fe20000000800 */
[----:B------:R-:W-:Y:S02]  /*b410*/  IMAD.MOV.U32 R6, RZ, RZ, R14 ;  /* 0x000000ffff067224 */ /* 0x000fe400078e000e */
[----:B------:R-:W-:-:S02]  /*b420*/  IMAD.MOV R5, RZ, RZ, -R4 ;  /* 0x000000ffff057224 */ /* 0x000fc400078e0a04 */
[----:B------:R-:W-:Y:S02]  /*b430*/  IMAD R4, R4, UR18, R23 ;  /* 0x0000001204047c24 */ /* 0x000fe4000f8e0217 */
[----:B0-----:R-:W-:Y:S02]  /*b440*/  @P0 IMAD R15, R20, R24, R13 ;  /* 0x00000018140f0224 */ /* 0x001fe400078e020d */
[----:B------:R-:W-:Y:S01]  /*b450*/  IMAD R22, R5, UR5, R22 ;  /* 0x0000000505167c24 */ /* 0x000fe2000f8e0216 */
[----:B------:R-:W-:Y:S01]  /*b460*/  ULDC UR5, c[0x0][0x600] ;  /* 0x0001800000057ab9 */ /* 0x000fe20000000800 */
[----:B------:R-:W-:Y:S02]  /*b470*/  IMAD R15, R4, UR6, R15 ;  /* 0x00000006040f7c24 */ /* 0x000fe4000f8e020f */
[----:B------:R-:W-:Y:S02]  /*b480*/  IMAD R22, R22, UR5, R21 ;  /* 0x0000000516167c24 */ /* 0x000fe4000f8e0215 */
[----:B------:R-:W-:-:S03]  /*b490*/  IMAD.MOV.U32 R4, RZ, RZ, 0x1 ;  /* 0x00000001ff047424 */ /* 0x000fc600078e00ff */
[----:B------:R-:W-:Y:S02]  /*b4a0*/  SEL R7, R22, R15, !P0 ;  /* 0x0000000f16077207 */ /* 0x000fe40004000000 */
[----:B------:R-:W-:-:S07]  /*b4b0*/  SEL R13, R15, R22, !P0 ;  /* 0x000000160f0d7207 */ /* 0x000fce0004000000 */
.L_x_302:
[----:B------:R-:W-:Y:S05]  /*b4c0*/  BSYNC B1 ;  /* 0x0000000000017941 */ /* 0x000fea0003800000 */
.L_x_301:
[----:B------:R-:W-:-:S13]  /*b4d0*/  LOP3.LUT P0, RZ, R4, 0xff, RZ, 0xc0, !PT ;  /* 0x000000ff04ff7812 */ /* 0x000fda000780c0ff */
[----:B------:R-:W-:Y:S05]  /*b4e0*/  @P0 BRA `(.L_x_305) ;  /* 0xfffffff400340947 */ /* 0x000fea000383ffff */
[----:B------:R-:W-:Y:S05]  /*b4f0*/  BSYNC B0 ;  /* 0x0000000000007941 */ /* 0x000fea0003800000 */
.L_x_294:
[----:B------:R-:W-:-:S03]  /*b500*/  UMOV UR5, 0xffffffff ;  /* 0xffffffff00057882 */ /* 0x000fc60000000000 */
[----:B------:R-:W-:Y:S05]  /*b510*/  BRA.DIV UR5, `(.L_x_306) ;  /* 0x0000000605147947 */ /* 0x000fea000b800000 */
[----:B------:R-:W-:-:S13]  /*b520*/  ELECT P6, URZ, PT ;  /* 0x00000000003f782f */ /* 0x000fda00038c0000 */
.L_x_320:
[----:B------:R-:W-:Y:S04]  /*b530*/  BSSY B0, `(.L_x_307) ;  /* 0x000002b000007945 */ /* 0x000fe80003800000 */
[----:B------:R-:W-:Y:S05]  /*b540*/  @!P6 BRA `(.L_x_308) ;  /* 0x0000000000a4e947 */ /* 0x000fea0003800000 */
[----:B------:R-:W-:-:S04]  /*b550*/  LOP3.LUT R19, R19, 0x2, RZ, 0xfc, !PT ;  /* 0x0000000213137812 */ /* 0x000fc800078efcff */
[----:B------:R-:W-:-:S13]  /*b560*/  ISETP.NE.AND P0, PT, R19, 0x3, PT ;  /* 0x000000031300780c */ /* 0x000fda0003f05270 */
[----:B------:R-:W-:Y:S05]  /*b570*/  @!P0 BRA `(.L_x_309) ;  /* 0x0000000000048947 */ /* 0x000fea0003800000 */
[----:B------:R-:W-:Y:S01]  /*b580*/  BPT.TRAP 0x1 ;  /* 0x000000040000795c */ /* 0x000fe20000300000 */
.L_x_309:
[----:B------:R-:W0:Y:S01]  /*b590*/  S2R R5, SR_CgaCtaId ;  /* 0x0000000000057919 */ /* 0x000e220000008800 */
[----:B------:R-:W-:Y:S02]  /*b5a0*/  MOV R2, 0x400 ;  /* 0x0000040000027802 */ /* 0x000fe40000000f00 */
[----:B------:R-:W-:Y:S02]  /*b5b0*/  SHF.L.U32 R4, R0, 0x1f, RZ ;  /* 0x0000001f00047819 */ /* 0x000fe400000006ff */
[----:B0-----:R-:W-:-:S05]  /*b5c0*/  LEA R2, R5, R2, 0x18 ;  /* 0x0000000205027211 */ /* 0x001fca00078ec0ff */
[----:B------:R-:W-:-:S04]  /*b5d0*/  VIADD R2, R2, 0x20 ;  /* 0x0000002002027836 */ /* 0x000fc80000000000 */
[C---:B------:R-:W-:Y:S02]  /*b5e0*/  IMAD R7, R3.reuse, 0x8, R2 ;  /* 0x0000000803077824 */ /* 0x040fe400078e0202 */
[----:B------:R-:W-:Y:S02]  /*b5f0*/  VIADD R3, R3, 0x1 ;  /* 0x0000000103037836 */ /* 0x000fe40000000000 */
[----:B------:R-:W0:Y:S03]  /*b600*/  SYNCS.PHASECHK.TRANS64.TRYWAIT P0, [R7+URZ], R4 ;  /* 0x00000004070075a7 */ /* 0x000e26000800017f */
[----:B------:R-:W-:-:S04]  /*b610*/  ISETP.NE.AND P1, PT, R3, 0x4, PT ;  /* 0x000000040300780c */ /* 0x000fc80003f25270 */
[----:B------:R-:W-:Y:S02]  /*b620*/  SEL R5, RZ, 0x1, P1 ;  /* 0x00000001ff057807 */ /* 0x000fe40000800000 */
[----:B------:R-:W-:Y:S02]  /*b630*/  SEL R3, R3, RZ, P1 ;  /* 0x000000ff03037207 */ /* 0x000fe40000800000 */
[----:B------:R-:W-:-:S03]  /*b640*/  LOP3.LUT R6, R0, R5, RZ, 0x3c, !PT ;  /* 0x0000000500067212 */ /* 0x000fc600078e3cff */
[----:B------:R-:W-:Y:S01]  /*b650*/  IMAD R8, R3, 0x8, R2 ;  /* 0x0000000803087824 */ /* 0x000fe200078e0202 */
[----:B------:R-:W-:Y:S01]  /*b660*/  SHF.L.U32 R5, R6, 0x1f, RZ ;  /* 0x0000001f06057819 */ /* 0x000fe200000006ff */
[----:B0-----:R-:W-:Y:S06]  /*b670*/  @!P0 BRA `(.L_x_310) ;  /* 0x0000000000dc8947 */ /* 0x001fec0003800000 */
.L_x_321:
[----:B------:R-:W1:Y:S01]  /*b680*/  SYNCS.PHASECHK.TRANS64.TRYWAIT P0, [R8+URZ], R5 ;  /* 0x00000005080075a7 */ /* 0x000e62000800017f */
[----:B------:R-:W-:-:S05]  /*b690*/  VIADD R0, R3, 0x1 ;  /* 0x0000000103007836 */ /* 0x000fca0000000000 */
[----:B------:R-:W-:-:S04]  /*b6a0*/  ISETP.NE.AND P1, PT, R0, 0x4, PT ;  /* 0x000000040000780c */ /* 0x000fc80003f25270 */
[----:B------:R-:W-:Y:S02]  /*b6b0*/  SEL R3, RZ, 0x1, P1 ;  /* 0x00000001ff037807 */ /* 0x000fe40000800000 */
[----:B0-----:R-:W-:Y:S02]  /*b6c0*/  SEL R7, R0, RZ, P1 ;  /* 0x000000ff00077207 */ /* 0x001fe40000800000 */
[----:B------:R-:W-:-:S03]  /*b6d0*/  LOP3.LUT R9, R6, R3, RZ, 0x3c, !PT ;  /* 0x0000000306097212 */ /* 0x000fc600078e3cff */
[----:B------:R-:W-:Y:S01]  /*b6e0*/  IMAD R11, R7, 0x8, R2 ;  /* 0x00000008070b7824 */ /* 0x000fe200078e0202 */
[----:B------:R-:W-:Y:S01]  /*b6f0*/  SHF.L.U32 R6, R9, 0x1f, RZ ;  /* 0x0000001f09067819 */ /* 0x000fe200000006ff */
[----:B-1----:R-:W-:Y:S06]  /*b700*/  @!P0 BRA `(.L_x_311) ;  /* 0x0000000000cc8947 */ /* 0x002fec0003800000 */
.L_x_322:
[----:B------:R-:W1:Y:S01]  /*b710*/  SYNCS.PHASECHK.TRANS64.TRYWAIT P0, [R11+URZ], R6 ;  /* 0x000000060b0075a7 */ /* 0x000e62000800017f */
[----:B------:R-:W-:-:S05]  /*b720*/  VIADD R0, R7, 0x1 ;  /* 0x0000000107007836 */ /* 0x000fca0000000000 */
[----:B------:R-:W-:-:S04]  /*b730*/  ISETP.NE.AND P1, PT, R0, 0x4, PT ;  /* 0x000000040000780c */ /* 0x000fc80003f25270 */
[----:B------:R-:W-:Y:S02]  /*b740*/  SEL R4, RZ, 0x1, P1 ;  /* 0x00000001ff047807 */ /* 0x000fe40000800000 */
[----:B------:R-:W-:Y:S02]  /*b750*/  SEL R3, R0, RZ, P1 ;  /* 0x000000ff00037207 */ /* 0x000fe40000800000 */
[----:B------:R-:W-:Y:S01]  /*b760*/  LOP3.LUT R0, R9, R4, RZ, 0x3c, !PT ;  /* 0x0000000409007212 */ /* 0x000fe200078e3cff */
[----:B-1----:R-:W-:Y:S06]  /*b770*/  @!P0 BRA `(.L_x_312) ;  /* 0x0000000000c48947 */ /* 0x002fec0003800000 */
.L_x_323:
[----:B------:R-:W-:Y:S01]  /*b780*/  IMAD R3, R3, 0x8, R2 ;  /* 0x0000000803037824 */ /* 0x000fe200078e0202 */
[----:B------:R-:W-:-:S07]  /*b790*/  SHF.L.U32 R0, R0, 0x1f, RZ ;  /* 0x0000001f00007819 */ /* 0x000fce00000006ff */
.L_x_313:
[----:B--2---:R2:W3:Y:S02]  /*b7a0*/  SYNCS.PHASECHK.TRANS64.TRYWAIT P0, [R3+URZ], R0 ;  /* 0x00000000030075a7 */ /* 0x0044e4000800017f */
[----:B---3--:R-:W-:Y:S05]  /*b7b0*/  @!P0 NANOSLEEP.SYNCS 0x989680 ;  /* 0x009896800000895d */ /* 0x008fea0003900000 */
[----:B------:R-:W3:Y:S02]  /*b7c0*/  @!P0 SYNCS.PHASECHK.TRANS64 P0, [R3+URZ], R0 ;  /* 0x00000000030085a7 */ /* 0x000ee4000800007f */
[----:B---3--:R-:W-:Y:S05]  /*b7d0*/  @!P0 BRA `(.L_x_313) ;  /* 0xfffffffc00f08947 */ /* 0x008fea000383ffff */
.L_x_308:
[----:B------:R-:W-:Y:S05]  /*b7e0*/  BSYNC B0 ;  /* 0x0000000000007941 */ /* 0x000fea0003800000 */
.L_x_307:
[----:B------:R-:W-:Y:S05]  /*b7f0*/  EXIT ;  /* 0x000000000000794d */ /* 0x000fea0003800000 */
.L_x_21:
[----:B---3--:R3:W4:Y:S02]  /*b800*/  SYNCS.PHASECHK.TRANS64.TRYWAIT P1, [R3+URZ], R0 ;  /* 0x00000000030075a7 */ /* 0x008724000802017f */
[----:B----4-:R-:W-:Y:S05]  /*b810*/  @!P1 NANOSLEEP.SYNCS 0x989680 ;  /* 0x009896800000995d */ /* 0x010fea0003900000 */
[----:B------:R-:W4:Y:S02]  /*b820*/  @!P1 SYNCS.PHASECHK.TRANS64 P1, [R3+URZ], R0 ;  /* 0x00000000030095a7 */ /* 0x000f24000802007f */
[----:B----4-:R-:W-:Y:S05]  /*b830*/  @!P1 BRA `(.L_x_21) ;  /* 0xfffffffc00f09947 */ /* 0x010fea000383ffff */
[----:B------:R-:W-:Y:S05]  /*b840*/  BRA `(.L_x_20) ;  /* 0xffffff5c00187947 */ /* 0x000fea000383ffff */
.L_x_26:
[----:B-1----:R1:W2:Y:S02]  /*b850*/  SYNCS.PHASECHK.TRANS64.TRYWAIT P1, [R5+URZ], R4 ;  /* 0x00000004050075a7 */ /* 0x0022a4000802017f */
[----:B--2---:R-:W-:Y:S05]  /*b860*/  @!P1 NANOSLEEP.SYNCS 0x989680 ;  /* 0x009896800000995d */ /* 0x004fea0003900000 */
[----:B------:R-:W2:Y:S02]  /*b870*/  @!P1 SYNCS.PHASECHK.TRANS64 P1, [R5+URZ], R4 ;  /* 0x00000004050095a7 */ /* 0x000ea4000802007f */
[----:B--2---:R-:W-:Y:S05]  /*b880*/  @!P1 BRA `(.L_x_26) ;  /* 0xfffffffc00f09947 */ /* 0x004fea000383ffff */
[----:B------:R-:W-:Y:S05]  /*b890*/  BRA `(.L_x_25) ;  /* 0xffffff6000147947 */ /* 0x000fea000383ffff */
.L_x_295:
[----:B------:R-:W-:Y:S01]  /*b8a0*/  BSSY B1, `(.L_x_314) ;  /* 0x0000006000017945 */ /* 0x000fe20003800000 */
[----:B------:R-:W-:-:S07]  /*b8b0*/  IMAD.MOV.U32 R15, RZ, RZ, -0x1 ;  /* 0xffffffffff0f7424 */ /* 0x000fce00078e00ff */
[----:B------:R-:W-:Y:S05]  /*b8c0*/  WARPSYNC.COLLECTIVE R15, `(.L_x_315) ;  /* 0x000000000f0c7348 */ /* 0x000fea0003c00000 */
[----:B------:R-:W-:Y:S02]  /*b8d0*/  ELECT P6, UR62, PT ;  /* 0x00000000003e782f */ /* 0x000fe400038c0000 */
[----:B------:R-:W-:Y:S01]  /*b8e0*/  MOV R14, UR62 ;  /* 0x0000003e000e7c02 */ /* 0x000fe20008000f00 */
[----:B------:R-:W-:Y:S10]  /*b8f0*/  ENDCOLLECTIVE ;  /* 0x000000000000791b */ /* 0x000ff40003800000 */
.L_x_315:
[----:B------:R-:W-:Y:S05]  /*b900*/  BSYNC B1 ;  /* 0x0000000000017941 */ /* 0x000fea0003800000 */
.L_x_314:
[----:B------:R-:W-:Y:S05]  /*b910*/  BRA `(.L_x_316) ;  /* 0xfffffff000347947 */ /* 0x000fea000383ffff */
.L_x_298:
[----:B0-----:R0:W1:Y:S02]  /*b920*/  SYNCS.PHASECHK.TRANS64.TRYWAIT P0, [R22+URZ+0x20], R13 ;  /* 0x0000200d160075a7 */ /* 0x001064000800017f */
[----:B-1----:R-:W-:Y:S05]  /*b930*/  @!P0 NANOSLEEP.SYNCS 0x989680 ;  /* 0x009896800000895d */ /* 0x002fea0003900000 */
[----:B------:R-:W1:Y:S02]  /*b940*/  @!P0 SYNCS.PHASECHK.TRANS64 P0, [R22+URZ+0x20], R13 ;  /* 0x0000200d160085a7 */ /* 0x000e64000800007f */
[----:B-1----:R-:W-:Y:S05]  /*b950*/  @!P0 BRA `(.L_x_298) ;  /* 0xfffffffc00f08947 */ /* 0x002fea000383ffff */
[----:B------:R-:W-:Y:S05]  /*b960*/  BRA `(.L_x_317) ;  /* 0xfffffff000747947 */ /* 0x000fea000383ffff */
.L_x_306:
[----:B------:R-:W-:Y:S01]  /*b970*/  BSSY B0, `(.L_x_318) ;  /* 0x0000006000007945 */ /* 0x000fe20003800000 */
[----:B------:R-:W-:-:S07]  /*b980*/  IMAD.MOV.U32 R15, RZ, RZ, -0x1 ;  /* 0xffffffffff0f7424 */ /* 0x000fce00078e00ff */
[----:B------:R-:W-:Y:S05]  /*b990*/  WARPSYNC.COLLECTIVE R15, `(.L_x_319) ;  /* 0x000000000f0c7348 */ /* 0x000fea0003c00000 */
[----:B------:R-:W-:Y:S02]  /*b9a0*/  ELECT P6, UR62, PT ;  /* 0x00000000003e782f */ /* 0x000fe400038c0000 */
[----:B------:R-:W-:Y:S01]  /*b9b0*/  MOV R14, UR62 ;  /* 0x0000003e000e7c02 */ /* 0x000fe20008000f00 */
[----:B------:R-:W-:Y:S10]  /*b9c0*/  ENDCOLLECTIVE ;  /* 0x000000000000791b */ /* 0x000ff40003800000 */
.L_x_319:
[----:B------:R-:W-:Y:S05]  /*b9d0*/  BSYNC B0 ;  /* 0x0000000000007941 */ /* 0x000fea0003800000 */
.L_x_318:
[----:B------:R-:W-:Y:S05]  /*b9e0*/  BRA `(.L_x_320) ;  /* 0xfffffff800d07947 */ /* 0x000fea000383ffff */
.L_x_310:
[----:B0-----:R0:W1:Y:S02]  /*b9f0*/  SYNCS.PHASECHK.TRANS64.TRYWAIT P0, [R7+URZ], R4 ;  /* 0x00000004070075a7 */ /* 0x001064000800017f */
[----:B-1----:R-:W-:Y:S05]  /*ba00*/  @!P0 NANOSLEEP.SYNCS 0x989680 ;  /* 0x009896800000895d */ /* 0x002fea0003900000 */
[----:B------:R-:W1:Y:S02]  /*ba10*/  @!P0 SYNCS.PHASECHK.TRANS64 P0, [R7+URZ], R4 ;  /* 0x00000004070085a7 */ /* 0x000e64000800007f */
[----:B-1----:R-:W-:Y:S05]  /*ba20*/  @!P0 BRA `(.L_x_310) ;  /* 0xfffffffc00f08947 */ /* 0x002fea000383ffff */
[----:B------:R-:W-:Y:S05]  /*ba30*/  BRA `(.L_x_321) ;  /* 0xfffffffc00107947 */ /* 0x000fea000383ffff */
.L_x_311:
[----:B0-----:R0:W1:Y:S02]  /*ba40*/  SYNCS.PHASECHK.TRANS64.TRYWAIT P0, [R8+URZ], R5 ;  /* 0x00000005080075a7 */ /* 0x001064000800017f */
[----:B-1----:R-:W-:Y:S05]  /*ba50*/  @!P0 NANOSLEEP.SYNCS 0x989680 ;  /* 0x009896800000895d */ /* 0x002fea0003900000 */
[----:B------:R-:W1:Y:S02]  /*ba60*/  @!P0 SYNCS.PHASECHK.TRANS64 P0, [R8+URZ], R5 ;  /* 0x00000005080085a7 */ /* 0x000e64000800007f */
[----:B-1----:R-:W-:Y:S05]  /*ba70*/  @!P0 BRA `(.L_x_311) ;  /* 0xfffffffc00f08947 */ /* 0x002fea000383ffff */
[----:B------:R-:W-:Y:S05]  /*ba80*/  BRA `(.L_x_322) ;  /* 0xfffffffc00207947 */ /* 0x000fea000383ffff */
.L_x_312:
[----:B-1----:R1:W2:Y:S02]  /*ba90*/  SYNCS.PHASECHK.TRANS64.TRYWAIT P0, [R11+URZ], R6 ;  /* 0x000000060b0075a7 */ /* 0x0022a4000800017f */
[----:B--2---:R-:W-:Y:S05]  /*baa0*/  @!P0 NANOSLEEP.SYNCS 0x989680 ;  /* 0x009896800000895d */ /* 0x004fea0003900000 */
[----:B------:R-:W2:Y:S02]  /*bab0*/  @!P0 SYNCS.PHASECHK.TRANS64 P0, [R11+URZ], R6 ;  /* 0x000000060b0085a7 */ /* 0x000ea4000800007f */
[----:B--2---:R-:W-:Y:S05]  /*bac0*/  @!P0 BRA `(.L_x_312) ;  /* 0xfffffffc00f08947 */ /* 0x004fea000383ffff */
[----:B------:R-:W-:Y:S05]  /*bad0*/  BRA `(.L_x_323) ;  /* 0xfffffffc00287947 */ /* 0x000fea000383ffff */
.L_x_324:
[----:B------:R-:W-:-:S00]  /*bae0*/  BRA `(.L_x_324) ;  /* 0xfffffffc00fc7947 */ /* 0x000fc0000383ffff */
[----:B------:R-:W-:-:S00]  /*baf0*/  NOP ;  /* 0x0000000000007918 */ /* 0x000fc00000000000 */
        /* <DEDUP_REMOVED lines=8> */
.L_x_325:


//--------------------- .nv.global.init           --------------------------
	.section	.nv.global.init,"aw",@progbits
.nv.global.init:
	.type		$str$22,@object
	.size		$str$22,($str$23 - $str$22)
$str$22:
        /*0000*/ 	.byte	0x6b, 0x5f, 0x74, 0x69, 0x6c, 0x65, 0x5f, 0x63, 0x6f, 0x75, 0x6e, 0x74, 0x20, 0x3e, 0x3d, 0x20
        /*0010*/ 	.byte	0x31, 0x00
	.type		$str$23,@object
	.size		$str$23,(__unnamed_1 - $str$23)
$str$23:
        /*0012*/ 	.byte	0x2f, 0x74, 0x6d, 0x70, 0x2f, 0x63, 0x75, 0x74, 0x6c, 0x61, 0x73, 0x73, 0x5f, 0x73, 0x77, 0x65
        /*0022*/ 	.byte	0x65, 0x70, 0x5f, 0x73, 0x72, 0x63, 0x2f, 0x69, 0x6e, 0x63, 0x6c, 0x75, 0x64, 0x65, 0x2f, 0x63
        /*0032*/ 	.byte	0x75, 0x74, 0x6c, 0x61, 0x73, 0x73, 0x2f, 0x67, 0x65, 0x6d, 0x6d, 0x2f, 0x63, 0x6f, 0x6c, 0x6c
        /*0042*/ 	.byte	0x65, 0x63, 0x74, 0x69, 0x76, 0x65, 0x2f, 0x73, 0x6d, 0x39, 0x30, 0x5f, 0x6d, 0x6d, 0x61, 0x5f
        /*0052*/ 	.byte	0x74, 0x6d, 0x61, 0x5f, 0x67, 0x6d, 0x6d, 0x61, 0x5f, 0x73, 0x73, 0x5f, 0x77, 0x61, 0x72, 0x70
        /*0062*/ 	.byte	0x73, 0x70, 0x65, 0x63, 0x69, 0x61, 0x6c, 0x69, 0x7a, 0x65, 0x64, 0x2e, 0x68, 0x70, 0x70, 0x00
	.type		__unnamed_1,@object
	.size		__unnamed_1,(.L_0 - __unnamed_1)
__unnamed_1:
        /*0072*/ 	.byte	0x76, 0x6f, 0x69, 0x64, 0x20, 0x63, 0x75, 0x74, 0x6c, 0x61, 0x73, 0x73, 0x3a, 0x3a, 0x67, 0x65
        /* <DEDUP_REMOVED lines=177> */
        /*0b92*/ 	.byte	0x69, 0x64, 0x65, 0x6e, 0x74, 0x69, 0x74, 0x79, 0x5d, 0x00
.L_0:


//--------------------- .nv.shared._ZN7cutlass13device_kernelINS_4gemm6kernel13GemmUniversalIN4cute5tupleIJiiiiEEENS1_10collective13CollectiveMmaINS1_34MainloopSm90TmaGmmaWarpSpecializedILi4ENS5_IJNS4_1CILi1EEENSA_ILi2EEESB_EEENS1_35KernelTmaWarpSpecializedCooperativeEEENS5_IJNSA_ILi128EEENSA_ILi256EEENSA_ILi32EEEEEENS_10tfloat32_tENS5_IJlSB_lEEESK_SL_NS4_8TiledMMAINS4_8MMA_AtomIJNS4_4SM904GMMA30MMA_64x256x8_F32TF32TF32_SS_TNILNSP_7ScaleInE1ELSR_1EEEEEENS4_6LayoutINS5_IJSC_SB_SB_EEENS5_IJSB_NSA_ILi0EEESW_EEEEENS5_IJNS4_10UnderscoreESZ_SZ_EEEEENS4_23SM90_TMA_LOAD_MULTICASTENS4_14ComposedLayoutINS4_7SwizzleILi3ELi4ELi3EEENS4_18smem_ptr_flag_bitsILi32EEENSU_INS5_IJNSA_ILi8EEESI_EEENS5_IJSI_SB_EEEEEEEvNS4_8identityENS4_13SM90_TMA_LOADES1C_vS1D_EENS_8epilogue10collective6detail29Sm90TmaWarpSpecializedAdapterINS1H_15DefaultEpilogueISK_SL_SL_NS1G_6thread17LinearCombinationISK_Li1EffLNS1L_9ScaleType4KindE0ELNS_15FloatRoundStyleE2ESK_EENS1_15EpilogueDefaultEEEEEvvEEEEvNT_6ParamsE --------------------------
	.section	.nv.shared._ZN7cutlass13device_kernelINS_4gemm6kernel13GemmUniversalIN4cute5tupleIJiiiiEEENS1_10collective13CollectiveMmaINS1_34MainloopSm90TmaGmmaWarpSpecializedILi4ENS5_IJNS4_1CILi1EEENSA_ILi2EEESB_EEENS1_35KernelTmaWarpSpecializedCooperativeEEENS5_IJNSA_ILi128EEENSA_ILi256EEENSA_ILi32EEEEEENS_10tfloat32_tENS5_IJlSB_lEEESK_SL_NS4_8TiledMMAINS4_8MMA_AtomIJNS4_4SM904GMMA30MMA_64x256x8_F32TF32TF32_SS_TNILNSP_7ScaleInE1ELSR_1EEEEEENS4_6LayoutINS5_IJSC_SB_SB_EEENS5_IJSB_NSA_ILi0EEESW_EEEEENS5_IJNS4_10UnderscoreESZ_SZ_EEEEENS4_23SM90_TMA_LOAD_MULTICASTENS4_14ComposedLayoutINS4_7SwizzleILi3ELi4ELi3EEENS4_18smem_ptr_flag_bitsILi32EEENSU_INS5_IJNSA_ILi8EEESI_EEENS5_IJSI_SB_EEEEEEEvNS4_8identityENS4_13SM90_TMA_LOADES1C_vS1D_EENS_8epilogue10collective6detail29Sm90TmaWarpSpecializedAdapterINS1H_15DefaultEpilogueISK_SL_SL_NS1G_6thread17LinearCombinationISK_Li1EffLNS1L_9ScaleType4KindE0ELNS_15FloatRoundStyleE2ESK_EENS1_15EpilogueDefaultEEEEEvvEEEEvNT_6ParamsE,"aw",@nobits
	.sectionflags	@""
	.align	16
	.zero		1024


//--------------------- .nv.shared.reserved.0     --------------------------
	.section	.nv.shared.reserved.0,"aw",@nobits
	.weak		__nv_reservedSMEM_offset_0_alias
	.size		__nv_reservedSMEM_offset_0_alias, 0, 0
	.other		__nv_reservedSMEM_offset_0_alias,@"STO_CUDA_RESERVED_SHARED STV_DEFAULT"
__nv_reservedSMEM_offset_0_alias:
	.zero		0


//--------------------- .nv.global                --------------------------
	.section	.nv.global,"aw",@nobits
.nv.global:
	.type		_ZN39_INTERNAL_49832767_4_k_cu_a110f43a_60364cute1_E,@object
	.size		_ZN39_INTERNAL_49832767_4_k_cu_a110f43a_60364cute1_E,(_ZN39_INTERNAL_49832767_4_k_cu_a110f43a_60364cuda3std3__45__cpo6cbeginE - _ZN39_INTERNAL_49832767_4_k_cu_a110f43a_60364cute1_E)
_ZN39_INTERNAL_49832767_4_k_cu_a110f43a_60364cute1_E:
	.zero		1
	.type		_ZN39_INTERNAL_49832767_4_k_cu_a110f43a_60364cuda3std3__45__cpo6cbeginE,@object
	.size		_ZN39_INTERNAL_49832767_4_k_cu_a110f43a_60364cuda3std3__45__cpo6cbeginE,(_ZN39_INTERNAL_49832767_4_k_cu_a110f43a_60364cuda3std3__48in_placeE - _ZN39_INTERNAL_49832767_4_k_cu_a110f43a_60364cuda3std3__45__cpo6cbeginE)
_ZN39_INTERNAL_49832767_4_k_cu_a110f43a_60364cuda3std3__45__cpo6cbeginE:
	.zero		1
	.type		_ZN39_INTERNAL_49832767_4_k_cu_a110f43a_60364cuda3std3__48in_placeE,@object
	.size		_ZN39_INTERNAL_49832767_4_k_cu_a110f43a_60364cuda3std3__48in_placeE,(_ZN39_INTERNAL_49832767_4_k_cu_a110f43a_60364cuda3std6ranges3__45__cpo9iter_moveE - _ZN39_INTERNAL_49832767_4_k_cu_a110f43a_60364cuda3std3__48in_placeE)
_ZN39_INTERNAL_49832767_4_k_cu_a110f43a_60364cuda3std3__48in_placeE:
	.zero		1
	.type		_ZN39_INTERNAL_49832767_4_k_cu_a110f43a_60364cuda3std6ranges3__45__cpo9iter_moveE,@object
	.size		_ZN39_INTERNAL_49832767_4_k_cu_a110f43a_60364cuda3std6ranges3__45__cpo9iter_moveE,(_ZN39_INTERNAL_49832767_4_k_cu_a110f43a_60364cuda3std3__45__cpo5beginE - _ZN39_INTERNAL_49832767_4_k_cu_a110f43a_60364cuda3std6ranges3__45__cpo9iter_moveE)
_ZN39_INTERNAL_49832767_4_k_cu_a110f43a_60364cuda3std6ranges3__45__cpo9iter_moveE:
	.zero		1
	.type		_ZN39_INTERNAL_49832767_4_k_cu_a110f43a_60364cuda3std3__45__cpo5beginE,@object
	.size		_ZN39_INTERNAL_49832767_4_k_cu_a110f43a_60364cuda3std3__45__cpo5beginE,(_ZN39_INTERNAL_49832767_4_k_cu_a110f43a_60364cuda3std3__441_GLOBAL__N__49832767_4_k_cu_a110f43a_60366ignoreE - _ZN39_INTERNAL_49832767_4_k_cu_a110f43a_60364cuda3std3__45__cpo5beginE)
_ZN39_INTERNAL_49832767_4_k_cu_a110f43a_60364cuda3std3__45__cpo5beginE:
	.zero		1
	.type		_ZN39_INTERNAL_49832767_4_k_cu_a110f43a_60364cuda3std3__441_GLOBAL__N__49832767_4_k_cu_a110f43a_60366ignoreE,@object
	.size		_ZN39_INTERNAL_49832767_4_k_cu_a110f43a_60364cuda3std3__441_GLOBAL__N__49832767_4_k_cu_a110f43a_60366ignoreE,(_ZN39_INTERNAL_49832767_4_k_cu_a110f43a_60364cute7productE - _ZN39_INTERNAL_49832767_4_k_cu_a110f43a_60364cuda3std3__441_GLOBAL__N__49832767_4_k_cu_a110f43a_60366ignoreE)
_ZN39_INTERNAL_49832767_4_k_cu_a110f43a_60364cuda3std3__441_GLOBAL__N__49832767_4_k_cu_a110f43a_60366ignoreE:
	.zero		1
	.type		_ZN39_INTERNAL_49832767_4_k_cu_a110f43a_60364cute7productE,@object
	.size		_ZN39_INTERNAL_49832767_4_k_cu_a110f43a_60364cute7productE,(_ZN39_INTERNAL_49832767_4_k_cu_a110f43a_60364cuda3std3__45__cpo3endE - _ZN39_INTERNAL_49832767_4_k_cu_a110f43a_60364cute7productE)
_ZN39_INTERNAL_49832767_4_k_cu_a110f43a_60364cute7productE:
	.zero		1
	.type		_ZN39_INTERNAL_49832767_4_k_cu_a110f43a_60364cuda3std3__45__cpo3endE,@object
	.size		_ZN39_INTERNAL_49832767_4_k_cu_a110f43a_60364cuda3std3__45__cpo3endE,(_ZN39_INTERNAL_49832767_4_k_cu_a110f43a_60364cuda3std3__419piecewise_constructE - _ZN39_INTERNAL_49832767_4_k_cu_a110f43a_60364cuda3std3__45__cpo3endE)
_ZN39_INTERNAL_49832767_4_k_cu_a110f43a_60364cuda3std3__45__cpo3endE:
	.zero		1
	.type		_ZN39_INTERNAL_49832767_4_k_cu_a110f43a_60364cuda3std3__419piecewise_constructE,@object
	.size		_ZN39_INTERNAL_49832767_4_k_cu_a110f43a_60364cuda3std3__419piecewise_constructE,(_ZN39_INTERNAL_49832767_4_k_cu_a110f43a_60364cuda3std3__45__cpo4cendE - _ZN39_INTERNAL_49832767_4_k_cu_a110f43a_60364cuda3std3__419piecewise_constructE)
_ZN39_INTERNAL_49832767_4_k_cu_a110f43a_60364cuda3std3__419piecewise_constructE:
	.zero		1
	.type		_ZN39_INTERNAL_49832767_4_k_cu_a110f43a_60364cuda3std3__45__cpo4cendE,@object
	.size		_ZN39_INTERNAL_49832767_4_k_cu_a110f43a_60364cuda3std3__45__cpo4cendE,(_ZN39_INTERNAL_49832767_4_k_cu_a110f43a_60364cuda3std6ranges3__45__cpo4swapE - _ZN39_INTERNAL_49832767_4_k_cu_a110f43a_60364cuda3std3__45__cpo4cendE)
_ZN39_INTERNAL_49832767_4_k_cu_a110f43a_60364cuda3std3__45__cpo4cendE:
	.zero		1
	.type		_ZN39_INTERNAL_49832767_4_k_cu_a110f43a_60364cuda3std6ranges3__45__cpo4swapE,@object
	.size		_ZN39_INTERNAL_49832767_4_k_cu_a110f43a_60364cuda3std6ranges3__45__cpo4swapE,(.L_8 - _ZN39_INTERNAL_49832767_4_k_cu_a110f43a_60364cuda3std6ranges3__45__cpo4swapE)
_ZN39_INTERNAL_49832767_4_k_cu_a110f43a_60364cuda3std6ranges3__45__cpo4swapE:
	.zero		1
.L_8:


//--------------------- .nv.constant0._ZN7cutlass13device_kernelINS_4gemm6kernel13GemmUniversalIN4cute5tupleIJiiiiEEENS1_10collective13CollectiveMmaINS1_34MainloopSm90TmaGmmaWarpSpecializedILi4ENS5_IJNS4_1CILi1EEENSA_ILi2EEESB_EEENS1_35KernelTmaWarpSpecializedCooperativeEEENS5_IJNSA_ILi128EEENSA_ILi256EEENSA_ILi32EEEEEENS_10tfloat32_tENS5_IJlSB_lEEESK_SL_NS4_8TiledMMAINS4_8MMA_AtomIJNS4_4SM904GMMA30MMA_64x256x8_F32TF32TF32_SS_TNILNSP_7ScaleInE1ELSR_1EEEEEENS4_6LayoutINS5_IJSC_SB_SB_EEENS5_IJSB_NSA_ILi0EEESW_EEEEENS5_IJNS4_10UnderscoreESZ_SZ_EEEEENS4_23SM90_TMA_LOAD_MULTICASTENS4_14ComposedLayoutINS4_7SwizzleILi3ELi4ELi3EEENS4_18smem_ptr_flag_bitsILi32EEENSU_INS5_IJNSA_ILi8EEESI_EEENS5_IJSI_SB_EEEEEEEvNS4_8identityENS4_13SM90_TMA_LOADES1C_vS1D_EENS_8epilogue10collective6detail29Sm90TmaWarpSpecializedAdapterINS1H_15DefaultEpilogueISK_SL_SL_NS1G_6thread17LinearCombinationISK_Li1EffLNS1L_9ScaleType4KindE0ELNS_15FloatRoundStyleE2ESK_EENS1_15EpilogueDefaultEEEEEvvEEEEvNT_6ParamsE --------------------------
	.section	.nv.constant0._ZN7cutlass13device_kernelINS_4gemm6kernel13GemmUniversalIN4cute5tupleIJiiiiEEENS1_10collective13CollectiveMmaINS1_34MainloopSm90TmaGmmaWarpSpecializedILi4ENS5_IJNS4_1CILi1EEENSA_ILi2EEESB_EEENS1_35KernelTmaWarpSpecializedCooperativeEEENS5_IJNSA_ILi128EEENSA_ILi256EEENSA_ILi32EEEEEENS_10tfloat32_tENS5_IJlSB_lEEESK_SL_NS4_8TiledMMAINS4_8MMA_AtomIJNS4_4SM904GMMA30MMA_64x256x8_F32TF32TF32_SS_TNILNSP_7ScaleInE1ELSR_1EEEEEENS4_6LayoutINS5_IJSC_SB_SB_EEENS5_IJSB_NSA_ILi0EEESW_EEEEENS5_IJNS4_10UnderscoreESZ_SZ_EEEEENS4_23SM90_TMA_LOAD_MULTICASTENS4_14ComposedLayoutINS4_7SwizzleILi3ELi4ELi3EEENS4_18smem_ptr_flag_bitsILi32EEENSU_INS5_IJNSA_ILi8EEESI_EEENS5_IJSI_SB_EEEEEEEvNS4_8identityENS4_13SM90_TMA_LOADES1C_vS1D_EENS_8epilogue10collective6detail29Sm90TmaWarpSpecializedAdapterINS1H_15DefaultEpilogueISK_SL_SL_NS1G_6thread17LinearCombinationISK_Li1EffLNS1L_9ScaleType4KindE0ELNS_15FloatRoundStyleE2ESK_EENS1_15EpilogueDefaultEEEEEvvEEEEvNT_6ParamsE,"a",@progbits
	.sectionflags	@""
	.align	4
.nv.constant0._ZN7cutlass13device_kernelINS_4gemm6kernel13GemmUniversalIN4cute5tupleIJiiiiEEENS1_10collective13CollectiveMmaINS1_34MainloopSm90TmaGmmaWarpSpecializedILi4ENS5_IJNS4_1CILi1EEENSA_ILi2EEESB_EEENS1_35KernelTmaWarpSpecializedCooperativeEEENS5_IJNSA_ILi128EEENSA_ILi256EEENSA_ILi32EEEEEENS_10tfloat32_tENS5_IJlSB_lEEESK_SL_NS4_8TiledMMAINS4_8MMA_AtomIJNS4_4SM904GMMA30MMA_64x256x8_F32TF32TF32_SS_TNILNSP_7ScaleInE1ELSR_1EEEEEENS4_6LayoutINS5_IJSC_SB_SB_EEENS5_IJSB_NSA_ILi0EEESW_EEEEENS5_IJNS4_10UnderscoreESZ_SZ_EEEEENS4_23SM90_TMA_LOAD_MULTICASTENS4_14ComposedLayoutINS4_7SwizzleILi3ELi4ELi3EEENS4_18smem_ptr_flag_bitsILi32EEENSU_INS5_IJNSA_ILi8EEESI_EEENS5_IJSI_SB_EEEEEEEvNS4_8identityENS4_13SM90_TMA_LOADES1C_vS1D_EENS_8epilogue10collective6detail29Sm90TmaWarpSpecializedAdapterINS1H_15DefaultEpilogueISK_SL_SL_NS1G_6thread17LinearCombinationISK_Li1EffLNS1L_9ScaleType4KindE0ELNS_15FloatRoundStyleE2ESK_EENS1_15EpilogueDefaultEEEEEvvEEEEvNT_6ParamsE:
	.zero		1664


//--------------------- SYMBOLS --------------------------

	.type		.nv.reservedSmem.offset0,@object
	.size		.nv.reservedSmem.offset0,0x4
	.type		__assertfail,@function
